	.target	sm_90a

	.elftype	@"ET_EXEC"


//--------------------- .note.nv.tkinfo           --------------------------
	.section	.note.nv.tkinfo,"",@"SHT_NOTE"
	.sectionflags	@"SHF_NOTE_NV_TKINFO"
	.tkinfo
        /*0018*/ 	.word	0x00000002
        /*0030*/ 	.string	""
        /*0030*/ 	.string	"ptxas"
        /*0030*/ 	.string	"Cuda compilation tools, release 13.0, V13.0.88"
        /*0030*/ 	.string	"Build cuda_13.0.r13.0/compiler.36424714_0"
        /*0030*/ 	.string	"-arch sm_90a -m 64 "



//--------------------- .note.nv.cuinfo           --------------------------
	.section	.note.nv.cuinfo,"",@"SHT_NOTE"
	.sectionflags	@"SHF_NOTE_NV_CUINFO"
        /*0018*/ 	.short	0x0002
        /*001a*/ 	.short	0x005a
        /*001c*/ 	.short	0x0082
	.zero		2


//--------------------- .nv.info                  --------------------------
	.section	.nv.info,"",@"SHT_CUDA_INFO"
	.align	4


	//----- nvinfo : EIATTR_REGCOUNT
	.align		4
        /*0000*/ 	.byte	0x04, 0x2f
        /*0002*/ 	.short	(.L_15 - .L_14)
	.align		4
.L_14:
        /*0004*/ 	.word	index@(_ZN7cutlass13device_kernelINS_4gemm6kernel13GemmUniversalIN4cute5tupleIJiiiiEEENS1_10collective13CollectiveMmaINS1_34MainloopSm90TmaGmmaWarpSpecializedILi2ENS5_IJNS4_1CILi2EEENSA_ILi1EEESC_EEENS1_35KernelTmaWarpSpecializedCooperativeEEENS5_IJNSA_ILi192EEENSA_ILi128EEENSA_ILi256EEEEEEaNS5_IJlSC_lEEEaSK_NS4_8TiledMMAINS4_8MMA_AtomIJNS4_4SM904GMMA27MMA_64x128x32_S32S8S8_SS_TNEEEENS4_6LayoutISD_NS5_IJSC_NSA_ILi0EEESS_EEEEENS5_IJNS4_10UnderscoreESV_SV_EEEEENS4_13SM90_TMA_LOADENS4_14ComposedLayoutINS4_7SwizzleILi3ELi4ELi3EEENS4_18smem_ptr_flag_bitsILi8EEENSR_INS5_IJNSA_ILi8EEESH_EEENS5_IJSH_SC_EEEEEEEvNS4_8identityENS4_23SM90_TMA_LOAD_MULTICASTES18_vS19_EENS_8epilogue10collective6detail29Sm90TmaWarpSpecializedAdapterINS1D_15DefaultEpilogueIaSK_SK_NS1C_6thread17LinearCombinationIaLi1EiiLNS1H_9ScaleType4KindE0ELNS_15FloatRoundStyleE2EaEENS1_15EpilogueDefaultEEEEEvvEEEEvNT_6ParamsE)
        /*0008*/ 	.word	0x000000a8


	//----- nvinfo : EIATTR_FRAME_SIZE
	.align		4
.L_15:
        /*000c*/ 	.byte	0x04, 0x11
        /*000e*/ 	.short	(.L_17 - .L_16)
	.align		4
.L_16:
        /*0010*/ 	.word	index@(_ZN7cutlass13device_kernelINS_4gemm6kernel13GemmUniversalIN4cute5tupleIJiiiiEEENS1_10collective13CollectiveMmaINS1_34MainloopSm90TmaGmmaWarpSpecializedILi2ENS5_IJNS4_1CILi2EEENSA_ILi1EEESC_EEENS1_35KernelTmaWarpSpecializedCooperativeEEENS5_IJNSA_ILi192EEENSA_ILi128EEENSA_ILi256EEEEEEaNS5_IJlSC_lEEEaSK_NS4_8TiledMMAINS4_8MMA_AtomIJNS4_4SM904GMMA27MMA_64x128x32_S32S8S8_SS_TNEEEENS4_6LayoutISD_NS5_IJSC_NSA_ILi0EEESS_EEEEENS5_IJNS4_10UnderscoreESV_SV_EEEEENS4_13SM90_TMA_LOADENS4_14ComposedLayoutINS4_7SwizzleILi3ELi4ELi3EEENS4_18smem_ptr_flag_bitsILi8EEENSR_INS5_IJNSA_ILi8EEESH_EEENS5_IJSH_SC_EEEEEEEvNS4_8identityENS4_23SM90_TMA_LOAD_MULTICASTES18_vS19_EENS_8epilogue10collective6detail29Sm90TmaWarpSpecializedAdapterINS1D_15DefaultEpilogueIaSK_SK_NS1C_6thread17LinearCombinationIaLi1EiiLNS1H_9ScaleType4KindE0ELNS_15FloatRoundStyleE2EaEENS1_15EpilogueDefaultEEEEEvvEEEEvNT_6ParamsE)
        /*0014*/ 	.word	0x00000000


	//----- nvinfo : EIATTR_MIN_STACK_SIZE
	.align		4
.L_17:
        /*0018*/ 	.byte	0x04, 0x12
        /*001a*/ 	.short	(.L_19 - .L_18)
	.align		4
.L_18:
        /*001c*/ 	.word	index@(_ZN7cutlass13device_kernelINS_4gemm6kernel13GemmUniversalIN4cute5tupleIJiiiiEEENS1_10collective13CollectiveMmaINS1_34MainloopSm90TmaGmmaWarpSpecializedILi2ENS5_IJNS4_1CILi2EEENSA_ILi1EEESC_EEENS1_35KernelTmaWarpSpecializedCooperativeEEENS5_IJNSA_ILi192EEENSA_ILi128EEENSA_ILi256EEEEEEaNS5_IJlSC_lEEEaSK_NS4_8TiledMMAINS4_8MMA_AtomIJNS4_4SM904GMMA27MMA_64x128x32_S32S8S8_SS_TNEEEENS4_6LayoutISD_NS5_IJSC_NSA_ILi0EEESS_EEEEENS5_IJNS4_10UnderscoreESV_SV_EEEEENS4_13SM90_TMA_LOADENS4_14ComposedLayoutINS4_7SwizzleILi3ELi4ELi3EEENS4_18smem_ptr_flag_bitsILi8EEENSR_INS5_IJNSA_ILi8EEESH_EEENS5_IJSH_SC_EEEEEEEvNS4_8identityENS4_23SM90_TMA_LOAD_MULTICASTES18_vS19_EENS_8epilogue10collective6detail29Sm90TmaWarpSpecializedAdapterINS1D_15DefaultEpilogueIaSK_SK_NS1C_6thread17LinearCombinationIaLi1EiiLNS1H_9ScaleType4KindE0ELNS_15FloatRoundStyleE2EaEENS1_15EpilogueDefaultEEEEEvvEEEEvNT_6ParamsE)
        /*0020*/ 	.word	0x00000000
.L_19:


//--------------------- .nv.compat                --------------------------
	.section	.nv.compat,"",@"SHT_CUDA_COMPAT_INFO"
	.align	4
        /*0000*/ 	.byte	0x02, 0x09, 0x01, 0x00, 0x02, 0x02, 0x04, 0x00, 0x02, 0x05, 0x05, 0x00, 0x03, 0x07, 0x01, 0x01
        /*0010*/ 	.byte	0x02, 0x03, 0x01, 0x00, 0x02, 0x06, 0x01, 0x00, 0x04, 0x0b, 0x08, 0x00, 0x00, 0x00, 0x00, 0x00
        /*0020*/ 	.byte	0x00, 0x00, 0x00, 0x00


//--------------------- .nv.info._ZN7cutlass13device_kernelINS_4gemm6kernel13GemmUniversalIN4cute5tupleIJiiiiEEENS1_10collective13CollectiveMmaINS1_34MainloopSm90TmaGmmaWarpSpecializedILi2ENS5_IJNS4_1CILi2EEENSA_ILi1EEESC_EEENS1_35KernelTmaWarpSpecializedCooperativeEEENS5_IJNSA_ILi192EEENSA_ILi128EEENSA_ILi256EEEEEEaNS5_IJlSC_lEEEaSK_NS4_8TiledMMAINS4_8MMA_AtomIJNS4_4SM904GMMA27MMA_64x128x32_S32S8S8_SS_TNEEEENS4_6LayoutISD_NS5_IJSC_NSA_ILi0EEESS_EEEEENS5_IJNS4_10UnderscoreESV_SV_EEEEENS4_13SM90_TMA_LOADENS4_14ComposedLayoutINS4_7SwizzleILi3ELi4ELi3EEENS4_18smem_ptr_flag_bitsILi8EEENSR_INS5_IJNSA_ILi8EEESH_EEENS5_IJSH_SC_EEEEEEEvNS4_8identityENS4_23SM90_TMA_LOAD_MULTICASTES18_vS19_EENS_8epilogue10collective6detail29Sm90TmaWarpSpecializedAdapterINS1D_15DefaultEpilogueIaSK_SK_NS1C_6thread17LinearCombinationIaLi1EiiLNS1H_9ScaleType4KindE0ELNS_15FloatRoundStyleE2EaEENS1_15EpilogueDefaultEEEEEvvEEEEvNT_6ParamsE --------------------------
	.section	.nv.info._ZN7cutlass13device_kernelINS_4gemm6kernel13GemmUniversalIN4cute5tupleIJiiiiEEENS1_10collective13CollectiveMmaINS1_34MainloopSm90TmaGmmaWarpSpecializedILi2ENS5_IJNS4_1CILi2EEENSA_ILi1EEESC_EEENS1_35KernelTmaWarpSpecializedCooperativeEEENS5_IJNSA_ILi192EEENSA_ILi128EEENSA_ILi256EEEEEEaNS5_IJlSC_lEEEaSK_NS4_8TiledMMAINS4_8MMA_AtomIJNS4_4SM904GMMA27MMA_64x128x32_S32S8S8_SS_TNEEEENS4_6LayoutISD_NS5_IJSC_NSA_ILi0EEESS_EEEEENS5_IJNS4_10UnderscoreESV_SV_EEEEENS4_13SM90_TMA_LOADENS4_14ComposedLayoutINS4_7SwizzleILi3ELi4ELi3EEENS4_18smem_ptr_flag_bitsILi8EEENSR_INS5_IJNSA_ILi8EEESH_EEENS5_IJSH_SC_EEEEEEEvNS4_8identityENS4_23SM90_TMA_LOAD_MULTICASTES18_vS19_EENS_8epilogue10collective6detail29Sm90TmaWarpSpecializedAdapterINS1D_15DefaultEpilogueIaSK_SK_NS1C_6thread17LinearCombinationIaLi1EiiLNS1H_9ScaleType4KindE0ELNS_15FloatRoundStyleE2EaEENS1_15EpilogueDefaultEEEEEvvEEEEvNT_6ParamsE,"",@"SHT_CUDA_INFO"
	.sectionflags	@""
	.align	4


	//----- nvinfo : EIATTR_CUDA_API_VERSION
	.align		4
        /*0000*/ 	.byte	0x04, 0x37
        /*0002*/ 	.short	(.L_21 - .L_20)
.L_20:
        /*0004*/ 	.word	0x00000082


	//----- nvinfo : EIATTR_KPARAM_INFO
	.align		4
.L_21:
        /*0008*/ 	.byte	0x04, 0x17
        /*000a*/ 	.short	(.L_23 - .L_22)
.L_22:
        /*000c*/ 	.word	0x00000000
        /*0010*/ 	.short	0x0000
        /*0012*/ 	.short	0x0070
        /*0014*/ 	.byte	0x00, 0xf0, 0x01, 0x10


	//----- nvinfo : EIATTR_SPARSE_MMA_MASK
	.align		4
.L_23:
        /*0018*/ 	.byte	0x03, 0x50
        /*001a*/ 	.short	0x0000


	//----- nvinfo : EIATTR_MAXREG_COUNT
	.align		4
        /*001c*/ 	.byte	0x03, 0x1b
        /*001e*/ 	.short	0x00a8


	//----- nvinfo : EIATTR_NUM_BARRIERS
	.align		4
        /*0020*/ 	.byte	0x02, 0x4c
        /*0022*/ 	.byte	0x01
	.zero		1


	//----- nvinfo : EIATTR_EXTERNS
	.align		4
        /*0024*/ 	.byte	0x04, 0x0f
        /*0026*/ 	.short	(.L_25 - .L_24)


	//   ....[0]....
	.align		4
.L_24:
        /*0028*/ 	.word	index@(__assertfail)


	//----- nvinfo : EIATTR_MERCURY_ISA_VERSION
	.align		4
.L_25:
        /*002c*/ 	.byte	0x03, 0x5f
        /*002e*/ 	.short	0x0101


	//----- nvinfo : EIATTR_INT_WARP_WIDE_INSTR_OFFSETS
	.align		4
        /*0030*/ 	.byte	0x04, 0x31
        /*0032*/ 	.short	(.L_27 - .L_26)


	//   ....[0]....
.L_26:
        /*0034*/ 	.word	0x00000440


	//   ....[1]....
        /*0038*/ 	.word	0x00000470


	//   ....[2]....
        /*003c*/ 	.word	0x00000630


	//   ....[3]....
        /*0040*/ 	.word	0x00002530


	//----- nvinfo : EIATTR_COOP_GROUP_MASK_REGIDS
	.align		4
.L_27:
        /*0044*/ 	.byte	0x04, 0x29
        /*0046*/ 	.short	(.L_29 - .L_28)


	//   ....[0]....
.L_28:
        /*0048*/ 	.word	0xffffffff


	//   ....[1]....
        /*004c*/ 	.word	0xffffffff


	//   ....[2]....
        /*0050*/ 	.word	0xffffffff


	//   ....[3]....
        /*0054*/ 	.word	0xffffffff


	//   ....[4]....
        /*0058*/ 	.word	0xffffffff


	//   ....[5]....
        /*005c*/ 	.word	0xffffffff


	//----- nvinfo : EIATTR_COOP_GROUP_INSTR_OFFSETS
	.align		4
.L_29:
        /*0060*/ 	.byte	0x04, 0x28
        /*0062*/ 	.short	(.L_31 - .L_30)


	//   ....[0]....
.L_30:
        /*0064*/ 	.word	0x00000060


	//   ....[1]....
        /*0068*/ 	.word	0x00000070


	//   ....[2]....
        /*006c*/ 	.word	0x00000130


	//   ....[3]....
        /*0070*/ 	.word	0x00000290


	//   ....[4]....
        /*0074*/ 	.word	0x000007b0


	//   ....[5]....
        /*0078*/ 	.word	0x000011f0


	//----- nvinfo : EIATTR_REG_RECONFIG
	.align		4
.L_31:
        /*007c*/ 	.byte	0x01, 0x54
	.zero		2


	//----- nvinfo : EIATTR_SYSCALL_OFFSETS
	.align		4
        /*0080*/ 	.byte	0x04, 0x46
        /*0082*/ 	.short	(.L_33 - .L_32)


	//   ....[0]....
.L_32:
        /*0084*/ 	.word	0x000013c0


	//----- nvinfo : EIATTR_MBARRIER_INSTR_OFFSETS
	.align		4
.L_33:
        /*0088*/ 	.byte	0x04, 0x39
        /*008a*/ 	.short	(.L_35 - .L_34)


	//   ....[0]....
.L_34:
        /*008c*/ 	.word	0x00000230
        /*0090*/ 	.word	0x000000ff
        /*0094*/ 	.word	0x00000000
        /*0098*/ 	.short	0x0100
        /*009a*/ 	.byte	0x08
	.zero		1


	//   ....[1]....
        /*009c*/ 	.word	0x00000240
        /*00a0*/ 	.word	0x000000ff
        /*00a4*/ 	.word	0x00000010
        /*00a8*/ 	.short	0x0100
        /*00aa*/ 	.byte	0x08
	.zero		1


	//   ....[2]....
        /*00ac*/ 	.word	0x00000250
        /*00b0*/ 	.word	0x000000ff
        /*00b4*/ 	.word	0x00000008
        /*00b8*/ 	.short	0x0100
        /*00ba*/ 	.byte	0x08
	.zero		1


	//   ....[3]....
        /*00bc*/ 	.word	0x00000260
        /*00c0*/ 	.word	0x000000ff
        /*00c4*/ 	.word	0x00000018
        /*00c8*/ 	.short	0x0100
        /*00ca*/ 	.byte	0x08
	.zero		1


	//   ....[4]....
        /*00cc*/ 	.word	0x000006b0
        /*00d0*/ 	.word	0x000000ff
        /*00d4*/ 	.word	0x00000030
        /*00d8*/ 	.short	0x0100
        /*00da*/ 	.byte	0x06
	.zero		1


	//   ....[5]....
        /*00dc*/ 	.word	0x00000740
        /*00e0*/ 	.word	0x000000ff
        /*00e4*/ 	.word	0x00000038
        /*00e8*/ 	.short	0x0100
        /*00ea*/ 	.byte	0x06
	.zero		1


	//   ....[6]....
        /*00ec*/ 	.word	0x00001490
        /*00f0*/ 	.word	0x00000003
        /*00f4*/ 	.word	0x00000000
        /*00f8*/ 	.short	0x010a
        /*00fa*/ 	.byte	0x3f
	.zero		1


	//   ....[7]....
        /*00fc*/ 	.word	0x000014d0
        /*0100*/ 	.word	0x00000003
        /*0104*/ 	.word	0x00000000
        /*0108*/ 	.short	0x010a
        /*010a*/ 	.byte	0x3f
	.zero		1


	//   ....[8]....
        /*010c*/ 	.word	0x00001ce0
        /*0110*/ 	.word	0x00000005
        /*0114*/ 	.word	0x00000000
        /*0118*/ 	.short	0x010a
        /*011a*/ 	.byte	0x3f
	.zero		1


	//   ....[9]....
        /*011c*/ 	.word	0x00001d20
        /*0120*/ 	.word	0x00000005
        /*0124*/ 	.word	0x00000000
        /*0128*/ 	.short	0x010a
        /*012a*/ 	.byte	0x3f
	.zero		1


	//   ....[10]....
        /*012c*/ 	.word	0x000023d0
        /*0130*/ 	.word	0x00000005
        /*0134*/ 	.word	0x00000000
        /*0138*/ 	.short	0x0101
        /*013a*/ 	.byte	0x3f
	.zero		1


	//   ....[11]....
        /*013c*/ 	.word	0x000025b0
        /*0140*/ 	.word	0x00000003
        /*0144*/ 	.word	0x00000000
        /*0148*/ 	.short	0x0101
        /*014a*/ 	.byte	0x3f
	.zero		1


	//   ....[12]....
        /*014c*/ 	.word	0x00009c20
        /*0150*/ 	.word	0x00000014
        /*0154*/ 	.word	0x00000010
        /*0158*/ 	.short	0x010a
        /*015a*/ 	.byte	0x3f
	.zero		1


	//   ....[13]....
        /*015c*/ 	.word	0x0000a0a0
        /*0160*/ 	.word	0x00000005
        /*0164*/ 	.word	0x00000038
        /*0168*/ 	.short	0x0101
        /*016a*/ 	.byte	0x3f
	.zero		1


	//   ....[14]....
        /*016c*/ 	.word	0x0000a7c0
        /*0170*/ 	.word	0x00000007
        /*0174*/ 	.word	0x00000000
        /*0178*/ 	.short	0x010a
        /*017a*/ 	.byte	0x3f
	.zero		1


	//   ....[15]....
        /*017c*/ 	.word	0x0000a840
        /*0180*/ 	.word	0x00000003
        /*0184*/ 	.word	0x00000000
        /*0188*/ 	.short	0x010a
        /*018a*/ 	.byte	0x3f
	.zero		1


	//   ....[16]....
        /*018c*/ 	.word	0x0000a8a0
        /*0190*/ 	.word	0x00000003
        /*0194*/ 	.word	0x00000000
        /*0198*/ 	.short	0x010a
        /*019a*/ 	.byte	0x3f
	.zero		1


	//   ....[17]....
        /*019c*/ 	.word	0x0000a8f0
        /*01a0*/ 	.word	0x00000005
        /*01a4*/ 	.word	0x00000000
        /*01a8*/ 	.short	0x010a
        /*01aa*/ 	.byte	0x3f
	.zero		1


	//   ....[18]....
        /*01ac*/ 	.word	0x0000a9c0
        /*01b0*/ 	.word	0x00000014
        /*01b4*/ 	.word	0x00000010
        /*01b8*/ 	.short	0x010a
        /*01ba*/ 	.byte	0x3f
	.zero		1


	//   ....[19]....
        /*01bc*/ 	.word	0x0000aa90
        /*01c0*/ 	.word	0x00000007
        /*01c4*/ 	.word	0x00000000
        /*01c8*/ 	.short	0x010a
        /*01ca*/ 	.byte	0x3f
	.zero		1


	//----- nvinfo : EIATTR_NUM_MBARRIERS
	.align		4
.L_35:
        /*01cc*/ 	.byte	0x03, 0x38
        /*01ce*/ 	.short	0x0006


	//----- nvinfo : EIATTR_EXIT_INSTR_OFFSETS
	.align		4
        /*01d0*/ 	.byte	0x04, 0x1c
        /*01d2*/ 	.short	(.L_37 - .L_36)


	//   ....[0]....
.L_36:
        /*01d4*/ 	.word	0x00000910


	//   ....[1]....
        /*01d8*/ 	.word	0x00001130


	//   ....[2]....
        /*01dc*/ 	.word	0x00009320


	//   ....[3]....
        /*01e0*/ 	.word	0x00009880


	//   ....[4]....
        /*01e4*/ 	.word	0x0000a890


	//----- nvinfo : EIATTR_MAX_THREADS
	.align		4
.L_37:
        /*01e8*/ 	.byte	0x04, 0x05
        /*01ea*/ 	.short	(.L_39 - .L_38)
.L_38:
        /*01ec*/ 	.word	0x00000180
        /*01f0*/ 	.word	0x00000001
        /*01f4*/ 	.word	0x00000001


	//----- nvinfo : EIATTR_CRS_STACK_SIZE
	.align		4
.L_39:
        /*01f8*/ 	.byte	0x04, 0x1e
        /*01fa*/ 	.short	(.L_41 - .L_40)
.L_40:
        /*01fc*/ 	.word	0x00000000


	//----- nvinfo : EIATTR_CBANK_PARAM_SIZE
	.align		4
.L_41:
        /*0200*/ 	.byte	0x03, 0x19
        /*0202*/ 	.short	0x0470


	//----- nvinfo : EIATTR_PARAM_CBANK
	.align		4
        /*0204*/ 	.byte	0x04, 0x0a
        /*0206*/ 	.short	(.L_43 - .L_42)
	.align		4
.L_42:
        /*0208*/ 	.word	index@(.nv.constant0._ZN7cutlass13device_kernelINS_4gemm6kernel13GemmUniversalIN4cute5tupleIJiiiiEEENS1_10collective13CollectiveMmaINS1_34MainloopSm90TmaGmmaWarpSpecializedILi2ENS5_IJNS4_1CILi2EEENSA_ILi1EEESC_EEENS1_35KernelTmaWarpSpecializedCooperativeEEENS5_IJNSA_ILi192EEENSA_ILi128EEENSA_ILi256EEEEEEaNS5_IJlSC_lEEEaSK_NS4_8TiledMMAINS4_8MMA_AtomIJNS4_4SM904GMMA27MMA_64x128x32_S32S8S8_SS_TNEEEENS4_6LayoutISD_NS5_IJSC_NSA_ILi0EEESS_EEEEENS5_IJNS4_10UnderscoreESV_SV_EEEEENS4_13SM90_TMA_LOADENS4_14ComposedLayoutINS4_7SwizzleILi3ELi4ELi3EEENS4_18smem_ptr_flag_bitsILi8EEENSR_INS5_IJNSA_ILi8EEESH_EEENS5_IJSH_SC_EEEEEEEvNS4_8identityENS4_23SM90_TMA_LOAD_MULTICASTES18_vS19_EENS_8epilogue10collective6detail29Sm90TmaWarpSpecializedAdapterINS1D_15DefaultEpilogueIaSK_SK_NS1C_6thread17LinearCombinationIaLi1EiiLNS1H_9ScaleType4KindE0ELNS_15FloatRoundStyleE2EaEENS1_15EpilogueDefaultEEEEEvvEEEEvNT_6ParamsE)
        /*020c*/ 	.short	0x0210
        /*020e*/ 	.short	0x0470


	//----- nvinfo : EIATTR_SW_WAR
	.align		4
.L_43:
        /*0210*/ 	.byte	0x04, 0x36
        /*0212*/ 	.short	(.L_45 - .L_44)
.L_44:
        /*0214*/ 	.word	0x00000008
.L_45:


//--------------------- .nv.callgraph             --------------------------
	.section	.nv.callgraph,"",@"SHT_CUDA_CALLGRAPH"
	.align	4
	.sectionentsize	8
	.align		4
        /*0000*/ 	.word	0x00000000
	.align		4
        /*0004*/ 	.word	0xffffffff
	.align		4
        /*0008*/ 	.word	index@(_ZN7cutlass13device_kernelINS_4gemm6kernel13GemmUniversalIN4cute5tupleIJiiiiEEENS1_10collective13CollectiveMmaINS1_34MainloopSm90TmaGmmaWarpSpecializedILi2ENS5_IJNS4_1CILi2EEENSA_ILi1EEESC_EEENS1_35KernelTmaWarpSpecializedCooperativeEEENS5_IJNSA_ILi192EEENSA_ILi128EEENSA_ILi256EEEEEEaNS5_IJlSC_lEEEaSK_NS4_8TiledMMAINS4_8MMA_AtomIJNS4_4SM904GMMA27MMA_64x128x32_S32S8S8_SS_TNEEEENS4_6LayoutISD_NS5_IJSC_NSA_ILi0EEESS_EEEEENS5_IJNS4_10UnderscoreESV_SV_EEEEENS4_13SM90_TMA_LOADENS4_14ComposedLayoutINS4_7SwizzleILi3ELi4ELi3EEENS4_18smem_ptr_flag_bitsILi8EEENSR_INS5_IJNSA_ILi8EEESH_EEENS5_IJSH_SC_EEEEEEEvNS4_8identityENS4_23SM90_TMA_LOAD_MULTICASTES18_vS19_EENS_8epilogue10collective6detail29Sm90TmaWarpSpecializedAdapterINS1D_15DefaultEpilogueIaSK_SK_NS1C_6thread17LinearCombinationIaLi1EiiLNS1H_9ScaleType4KindE0ELNS_15FloatRoundStyleE2EaEENS1_15EpilogueDefaultEEEEEvvEEEEvNT_6ParamsE)
	.align		4
        /*000c*/ 	.word	index@(__assertfail)
	.align		4
        /*0010*/ 	.word	0x00000000
	.align		4
        /*0014*/ 	.word	0xfffffffe
	.align		4
        /*0018*/ 	.word	0x00000000
	.align		4
        /*001c*/ 	.word	0xfffffffd
	.align		4
        /*0020*/ 	.word	0x00000000
	.align		4
        /*0024*/ 	.word	0xfffffffc


//--------------------- .nv.constant4             --------------------------
	.section	.nv.constant4,"a",@progbits
	.align	8
	.align		8
.nv.constant4:
        /*0000*/ 	.dword	__assertfail
	.align		8
        /*0008*/ 	.dword	__unnamed_1
	.align		8
        /*0010*/ 	.dword	_ZN40_INTERNAL_6104670d_4_k_cu_61352034_150114cuda3std3__45__cpo5beginE
	.align		8
        /*0018*/ 	.dword	_ZN40_INTERNAL_6104670d_4_k_cu_61352034_150114cuda3std3__45__cpo3endE
	.align		8
        /*0020*/ 	.dword	_ZN40_INTERNAL_6104670d_4_k_cu_61352034_150114cuda3std3__45__cpo6cbeginE
	.align		8
        /*0028*/ 	.dword	_ZN40_INTERNAL_6104670d_4_k_cu_61352034_150114cuda3std3__45__cpo4cendE
	.align		8
        /*0030*/ 	.dword	_ZN40_INTERNAL_6104670d_4_k_cu_61352034_150114cuda3std3__442_GLOBAL__N__6104670d_4_k_cu_61352034_150116ignoreE
	.align		8
        /*0038*/ 	.dword	_ZN40_INTERNAL_6104670d_4_k_cu_61352034_150114cuda3std3__419piecewise_constructE
	.align		8
        /*0040*/ 	.dword	_ZN40_INTERNAL_6104670d_4_k_cu_61352034_150114cuda3std3__48in_placeE
	.align		8
        /*0048*/ 	.dword	_ZN40_INTERNAL_6104670d_4_k_cu_61352034_150114cuda3std6ranges3__45__cpo4swapE
	.align		8
        /*0050*/ 	.dword	_ZN40_INTERNAL_6104670d_4_k_cu_61352034_150114cuda3std6ranges3__45__cpo9iter_moveE
	.align		8
        /*0058*/ 	.dword	_ZN40_INTERNAL_6104670d_4_k_cu_61352034_150114cute7productE
	.align		8
        /*0060*/ 	.dword	_ZN40_INTERNAL_6104670d_4_k_cu_61352034_150114cute1_E
	.align		8
        /*0068*/ 	.dword	$str$22
	.align		8
        /*0070*/ 	.dword	$str$23


//--------------------- .text._ZN7cutlass13device_kernelINS_4gemm6kernel13GemmUniversalIN4cute5tupleIJiiiiEEENS1_10collective13CollectiveMmaINS1_34MainloopSm90TmaGmmaWarpSpecializedILi2ENS5_IJNS4_1CILi2EEENSA_ILi1EEESC_EEENS1_35KernelTmaWarpSpecializedCooperativeEEENS5_IJNSA_ILi192EEENSA_ILi128EEENSA_ILi256EEEEEEaNS5_IJlSC_lEEEaSK_NS4_8TiledMMAINS4_8MMA_AtomIJNS4_4SM904GMMA27MMA_64x128x32_S32S8S8_SS_TNEEEENS4_6LayoutISD_NS5_IJSC_NSA_ILi0EEESS_EEEEENS5_IJNS4_10UnderscoreESV_SV_EEEEENS4_13SM90_TMA_LOADENS4_14ComposedLayoutINS4_7SwizzleILi3ELi4ELi3EEENS4_18smem_ptr_flag_bitsILi8EEENSR_INS5_IJNSA_ILi8EEESH_EEENS5_IJSH_SC_EEEEEEEvNS4_8identityENS4_23SM90_TMA_LOAD_MULTICASTES18_vS19_EENS_8epilogue10collective6detail29Sm90TmaWarpSpecializedAdapterINS1D_15DefaultEpilogueIaSK_SK_NS1C_6thread17LinearCombinationIaLi1EiiLNS1H_9ScaleType4KindE0ELNS_15FloatRoundStyleE2EaEENS1_15EpilogueDefaultEEEEEvvEEEEvNT_6ParamsE --------------------------
	.section	.text._ZN7cutlass13device_kernelINS_4gemm6kernel13GemmUniversalIN4cute5tupleIJiiiiEEENS1_10collective13CollectiveMmaINS1_34MainloopSm90TmaGmmaWarpSpecializedILi2ENS5_IJNS4_1CILi2EEENSA_ILi1EEESC_EEENS1_35KernelTmaWarpSpecializedCooperativeEEENS5_IJNSA_ILi192EEENSA_ILi128EEENSA_ILi256EEEEEEaNS5_IJlSC_lEEEaSK_NS4_8TiledMMAINS4_8MMA_AtomIJNS4_4SM904GMMA27MMA_64x128x32_S32S8S8_SS_TNEEEENS4_6LayoutISD_NS5_IJSC_NSA_ILi0EEESS_EEEEENS5_IJNS4_10UnderscoreESV_SV_EEEEENS4_13SM90_TMA_LOADENS4_14ComposedLayoutINS4_7SwizzleILi3ELi4ELi3EEENS4_18smem_ptr_flag_bitsILi8EEENSR_INS5_IJNSA_ILi8EEESH_EEENS5_IJSH_SC_EEEEEEEvNS4_8identityENS4_23SM90_TMA_LOAD_MULTICASTES18_vS19_EENS_8epilogue10collective6detail29Sm90TmaWarpSpecializedAdapterINS1D_15DefaultEpilogueIaSK_SK_NS1C_6thread17LinearCombinationIaLi1EiiLNS1H_9ScaleType4KindE0ELNS_15FloatRoundStyleE2EaEENS1_15EpilogueDefaultEEEEEvvEEEEvNT_6ParamsE,"ax",@progbits
	.align	128
.text._ZN7cutlass13device_kernelINS_4gemm6kernel13GemmUniversalIN4cute5tupleIJiiiiEEENS1_10collective13CollectiveMmaINS1_34MainloopSm90TmaGmmaWarpSpecializedILi2ENS5_IJNS4_1CILi2EEENSA_ILi1EEESC_EEENS1_35KernelTmaWarpSpecializedCooperativeEEENS5_IJNSA_ILi192EEENSA_ILi128EEENSA_ILi256EEEEEEaNS5_IJlSC_lEEEaSK_NS4_8TiledMMAINS4_8MMA_AtomIJNS4_4SM904GMMA27MMA_64x128x32_S32S8S8_SS_TNEEEENS4_6LayoutISD_NS5_IJSC_NSA_ILi0EEESS_EEEEENS5_IJNS4_10UnderscoreESV_SV_EEEEENS4_13SM90_TMA_LOADENS4_14ComposedLayoutINS4_7SwizzleILi3ELi4ELi3EEENS4_18smem_ptr_flag_bitsILi8EEENSR_INS5_IJNSA_ILi8EEESH_EEENS5_IJSH_SC_EEEEEEEvNS4_8identityENS4_23SM90_TMA_LOAD_MULTICASTES18_vS19_EENS_8epilogue10collective6detail29Sm90TmaWarpSpecializedAdapterINS1D_15DefaultEpilogueIaSK_SK_NS1C_6thread17LinearCombinationIaLi1EiiLNS1H_9ScaleType4KindE0ELNS_15FloatRoundStyleE2EaEENS1_15EpilogueDefaultEEEEEvvEEEEvNT_6ParamsE:
        .type           _ZN7cutlass13device_kernelINS_4gemm6kernel13GemmUniversalIN4cute5tupleIJiiiiEEENS1_10collective13CollectiveMmaINS1_34MainloopSm90TmaGmmaWarpSpecializedILi2ENS5_IJNS4_1CILi2EEENSA_ILi1EEESC_EEENS1_35KernelTmaWarpSpecializedCooperativeEEENS5_IJNSA_ILi192EEENSA_ILi128EEENSA_ILi256EEEEEEaNS5_IJlSC_lEEEaSK_NS4_8TiledMMAINS4_8MMA_AtomIJNS4_4SM904GMMA27MMA_64x128x32_S32S8S8_SS_TNEEEENS4_6LayoutISD_NS5_IJSC_NSA_ILi0EEESS_EEEEENS5_IJNS4_10UnderscoreESV_SV_EEEEENS4_13SM90_TMA_LOADENS4_14ComposedLayoutINS4_7SwizzleILi3ELi4ELi3EEENS4_18smem_ptr_flag_bitsILi8EEENSR_INS5_IJNSA_ILi8EEESH_EEENS5_IJSH_SC_EEEEEEEvNS4_8identityENS4_23SM90_TMA_LOAD_MULTICASTES18_vS19_EENS_8epilogue10collective6detail29Sm90TmaWarpSpecializedAdapterINS1D_15DefaultEpilogueIaSK_SK_NS1C_6thread17LinearCombinationIaLi1EiiLNS1H_9ScaleType4KindE0ELNS_15FloatRoundStyleE2EaEENS1_15EpilogueDefaultEEEEEvvEEEEvNT_6ParamsE,@function
        .size           _ZN7cutlass13device_kernelINS_4gemm6kernel13GemmUniversalIN4cute5tupleIJiiiiEEENS1_10collective13CollectiveMmaINS1_34MainloopSm90TmaGmmaWarpSpecializedILi2ENS5_IJNS4_1CILi2EEENSA_ILi1EEESC_EEENS1_35KernelTmaWarpSpecializedCooperativeEEENS5_IJNSA_ILi192EEENSA_ILi128EEENSA_ILi256EEEEEEaNS5_IJlSC_lEEEaSK_NS4_8TiledMMAINS4_8MMA_AtomIJNS4_4SM904GMMA27MMA_64x128x32_S32S8S8_SS_TNEEEENS4_6LayoutISD_NS5_IJSC_NSA_ILi0EEESS_EEEEENS5_IJNS4_10UnderscoreESV_SV_EEEEENS4_13SM90_TMA_LOADENS4_14ComposedLayoutINS4_7SwizzleILi3ELi4ELi3EEENS4_18smem_ptr_flag_bitsILi8EEENSR_INS5_IJNSA_ILi8EEESH_EEENS5_IJSH_SC_EEEEEEEvNS4_8identityENS4_23SM90_TMA_LOAD_MULTICASTES18_vS19_EENS_8epilogue10collective6detail29Sm90TmaWarpSpecializedAdapterINS1D_15DefaultEpilogueIaSK_SK_NS1C_6thread17LinearCombinationIaLi1EiiLNS1H_9ScaleType4KindE0ELNS_15FloatRoundStyleE2EaEENS1_15EpilogueDefaultEEEEEvvEEEEvNT_6ParamsE,(.L_x_325 - _ZN7cutlass13device_kernelINS_4gemm6kernel13GemmUniversalIN4cute5tupleIJiiiiEEENS1_10collective13CollectiveMmaINS1_34MainloopSm90TmaGmmaWarpSpecializedILi2ENS5_IJNS4_1CILi2EEENSA_ILi1EEESC_EEENS1_35KernelTmaWarpSpecializedCooperativeEEENS5_IJNSA_ILi192EEENSA_ILi128EEENSA_ILi256EEEEEEaNS5_IJlSC_lEEEaSK_NS4_8TiledMMAINS4_8MMA_AtomIJNS4_4SM904GMMA27MMA_64x128x32_S32S8S8_SS_TNEEEENS4_6LayoutISD_NS5_IJSC_NSA_ILi0EEESS_EEEEENS5_IJNS4_10UnderscoreESV_SV_EEEEENS4_13SM90_TMA_LOADENS4_14ComposedLayoutINS4_7SwizzleILi3ELi4ELi3EEENS4_18smem_ptr_flag_bitsILi8EEENSR_INS5_IJNSA_ILi8EEESH_EEENS5_IJSH_SC_EEEEEEEvNS4_8identityENS4_23SM90_TMA_LOAD_MULTICASTES18_vS19_EENS_8epilogue10collective6detail29Sm90TmaWarpSpecializedAdapterINS1D_15DefaultEpilogueIaSK_SK_NS1C_6thread17LinearCombinationIaLi1EiiLNS1H_9ScaleType4KindE0ELNS_15FloatRoundStyleE2EaEENS1_15EpilogueDefaultEEEEEvvEEEEvNT_6ParamsE)
        .other          _ZN7cutlass13device_kernelINS_4gemm6kernel13GemmUniversalIN4cute5tupleIJiiiiEEENS1_10collective13CollectiveMmaINS1_34MainloopSm90TmaGmmaWarpSpecializedILi2ENS5_IJNS4_1CILi2EEENSA_ILi1EEESC_EEENS1_35KernelTmaWarpSpecializedCooperativeEEENS5_IJNSA_ILi192EEENSA_ILi128EEENSA_ILi256EEEEEEaNS5_IJlSC_lEEEaSK_NS4_8TiledMMAINS4_8MMA_AtomIJNS4_4SM904GMMA27MMA_64x128x32_S32S8S8_SS_TNEEEENS4_6LayoutISD_NS5_IJSC_NSA_ILi0EEESS_EEEEENS5_IJNS4_10UnderscoreESV_SV_EEEEENS4_13SM90_TMA_LOADENS4_14ComposedLayoutINS4_7SwizzleILi3ELi4ELi3EEENS4_18smem_ptr_flag_bitsILi8EEENSR_INS5_IJNSA_ILi8EEESH_EEENS5_IJSH_SC_EEEEEEEvNS4_8identityENS4_23SM90_TMA_LOAD_MULTICASTES18_vS19_EENS_8epilogue10collective6detail29Sm90TmaWarpSpecializedAdapterINS1D_15DefaultEpilogueIaSK_SK_NS1C_6thread17LinearCombinationIaLi1EiiLNS1H_9ScaleType4KindE0ELNS_15FloatRoundStyleE2EaEENS1_15EpilogueDefaultEEEEEvvEEEEvNT_6ParamsE,@"STO_CUDA_ENTRY STV_DEFAULT"
_ZN7cutlass13device_kernelINS_4gemm6kernel13GemmUniversalIN4cute5tupleIJiiiiEEENS1_10collective13CollectiveMmaINS1_34MainloopSm90TmaGmmaWarpSpecializedILi2ENS5_IJNS4_1CILi2EEENSA_ILi1EEESC_EEENS1_35KernelTmaWarpSpecializedCooperativeEEENS5_IJNSA_ILi192EEENSA_ILi128EEENSA_ILi256EEEEEEaNS5_IJlSC_lEEEaSK_NS4_8TiledMMAINS4_8MMA_AtomIJNS4_4SM904GMMA27MMA_64x128x32_S32S8S8_SS_TNEEEENS4_6LayoutISD_NS5_IJSC_NSA_ILi0EEESS_EEEEENS5_IJNS4_10UnderscoreESV_SV_EEEEENS4_13SM90_TMA_LOADENS4_14ComposedLayoutINS4_7SwizzleILi3ELi4ELi3EEENS4_18smem_ptr_flag_bitsILi8EEENSR_INS5_IJNSA_ILi8EEESH_EEENS5_IJSH_SC_EEEEEEEvNS4_8identityENS4_23SM90_TMA_LOAD_MULTICASTES18_vS19_EENS_8epilogue10collective6detail29Sm90TmaWarpSpecializedAdapterINS1D_15DefaultEpilogueIaSK_SK_NS1C_6thread17LinearCombinationIaLi1EiiLNS1H_9ScaleType4KindE0ELNS_15FloatRoundStyleE2EaEENS1_15EpilogueDefaultEEEEEvvEEEEvNT_6ParamsE:
[----:B------:R-:W0:Y:S01]  /*0000*/  LDC R1, c[0x0][0x28] ;  /* 0x00000a00ff017b82 */ /* 0x000e220000000800 */
[----:B------:R-:W1:Y:S01]  /*0010*/  S2R R18, SR_TID.X ;  /* 0x0000000000127919 */ /* 0x000e620000002100 */
[----:B------:R-:W-:Y:S01]  /*0020*/  ELECT P0, URZ, PT ;  /* 0x00000000003f782f */ /* 0x000fe20003800000 */
[----:B------:R-:W-:Y:S01]  /*0030*/  BSSY B0, `(.L_x_0) ;  /* 0x000000f000007945 */ /* 0x000fe20003800000 */
[--C-:B-1----:R-:W-:Y:S02]  /*0040*/  SHF.R.U32.HI R0, RZ, 0x5, R18.reuse ;  /* 0x00000005ff007819 */ /* 0x102fe40000011612 */
[----:B------:R-:W-:-:S03]  /*0050*/  SHF.R.U32.HI R3, RZ, 0x7, R18 ;  /* 0x00000007ff037819 */ /* 0x000fc60000011612 */
[----:B------:R-:W1:Y:S04]  /*0060*/  SHFL.IDX PT, R2, R0, RZ, 0x1f ;  /* 0x00001fff00027589 */ /* 0x000e6800000e0000 */
[----:B------:R2:W3:Y:S01]  /*0070*/  SHFL.IDX PT, R5, R3, RZ, 0x1f ;  /* 0x00001fff03057589 */ /* 0x0004e200000e0000 */
[----:B-1----:R-:W-:-:S13]  /*0080*/  ISETP.NE.OR P0, PT, R2, RZ, !P0 ;  /* 0x000000ff0200720c */ /* 0x002fda0004705670 */
[----:B0-23--:R-:W-:Y:S05]  /*0090*/  @P0 BRA `(.L_x_1) ;  /* 0x0000000000200947 */ /* 0x00dfea0003800000 */
[----:B------:R-:W-:Y:S02]  /*00a0*/  ULDC.64 UR4, c[0x0][0x198] ;  /* 0x0000660000047ab9 */ /* 0x000fe40000000a00 */
[----:B------:R-:W-:Y:S02]  /*00b0*/  UIADD3 UR6, UP0, UR4, 0xf0, URZ ;  /* 0x000000f004067890 */ /* 0x000fe4000ff1e03f */
[----:B------:R-:W-:Y:S02]  /*00c0*/  UIADD3 UR4, UP1, UR4, 0x1f0, URZ ;  /* 0x000001f004047890 */ /* 0x000fe4000ff3e03f */
[----:B------:R-:W-:Y:S02]  /*00d0*/  UIADD3.X UR7, URZ, UR5, URZ, UP0, !UPT ;  /* 0x000000053f077290 */ /* 0x000fe400087fe43f */
[----:B------:R-:W-:-:S07]  /*00e0*/  UIADD3.X UR5, URZ, UR5, URZ, UP1, !UPT ;  /* 0x000000053f057290 */ /* 0x000fce0008ffe43f */
[----:B------:R0:W-:Y:S02]  /*00f0*/  UTMACCTL.PF [UR6] ;  /* 0x00000000060079b9 */ /* 0x0001e40008040000 */
[----:B------:R0:W-:Y:S02]  /*0100*/  UTMACCTL.PF [UR4] ;  /* 0x00000000040079b9 */ /* 0x0001e40008040000 */
[----:B0-----:R-:W-:Y:S01]  /*0110*/  NOP ;  /* 0x0000000000007918 */ /* 0x001fe20000000000 */
.L_x_1:
[----:B------:R-:W-:Y:S05]  /*0120*/  BSYNC B0 ;  /* 0x0000000000007941 */ /* 0x000fea0003800000 */
.L_x_0:
[----:B------:R-:W0:Y:S02]  /*0130*/  SHFL.IDX PT, R3, R0, RZ, 0x1f ;  /* 0x00001fff00037589 */ /* 0x000e2400000e0000 */
[----:B0-----:R-:W-:-:S13]  /*0140*/  ISETP.NE.AND P0, PT, R3, RZ, PT ;  /* 0x000000ff0300720c */ /* 0x001fda0003f05270 */
[----:B------:R-:W-:Y:S05]  /*0150*/  @P0 BRA `(.L_x_2) ;  /* 0x0000000000480947 */ /* 0x000fea0003800000 */
[----:B------:R-:W0:Y:S01]  /*0160*/  S2UR UR8, SR_CgaCtaId ;  /* 0x00000000000879c3 */ /* 0x000e220000008800 */
[----:B------:R-:W-:Y:S01]  /*0170*/  UMOV UR4, 0x400 ;  /* 0x0000040000047882 */ /* 0x000fe20000000000 */
[----:B------:R-:W-:Y:S01]  /*0180*/  UMOV UR5, 0x1 ;  /* 0x0000000100057882 */ /* 0x000fe20000000000 */
[----:B------:R-:W-:Y:S01]  /*0190*/  UMOV UR6, 0x4 ;  /* 0x0000000400067882 */ /* 0x000fe20000000000 */
[----:B------:R-:W-:Y:S01]  /*01a0*/  ELECT P0, URZ, PT ;  /* 0x00000000003f782f */ /* 0x000fe20003800000 */
[----:B------:R-:W-:-:S04]  /*01b0*/  UIADD3 UR6, -UR6, 0x100000, URZ ;  /* 0x0010000006067890 */ /* 0x000fc8000fffe13f */
[----:B------:R-:W-:Y:S02]  /*01c0*/  USHF.L.U32 UR7, UR6, 0xb, URZ ;  /* 0x0000000b06077899 */ /* 0x000fe4000800063f */
[----:B------:R-:W-:Y:S02]  /*01d0*/  USHF.L.U32 UR6, UR6, 0x1, URZ ;  /* 0x0000000106067899 */ /* 0x000fe4000800063f */
[----:B0-----:R-:W-:Y:S02]  /*01e0*/  ULEA UR8, UR8, UR4, 0x18 ;  /* 0x0000000408087291 */ /* 0x001fe4000f8ec03f */
[----:B------:R-:W-:-:S04]  /*01f0*/  UIADD3 UR4, -UR5, 0x100000, URZ ;  /* 0x0010000005047890 */ /* 0x000fc8000fffe13f */
[----:B------:R-:W-:Y:S02]  /*0200*/  USHF.L.U32 UR5, UR4, 0xb, URZ ;  /* 0x0000000b04057899 */ /* 0x000fe4000800063f */
[----:B------:R-:W-:Y:S01]  /*0210*/  USHF.L.U32 UR4, UR4, 0x1, URZ ;  /* 0x0000000104047899 */ /* 0x000fe2000800063f */
[----:B------:R-:W0:Y:S11]  /*0220*/  FENCE.VIEW.ASYNC.S ;  /* 0x00000000000073c6 */ /* 0x000e360000000000 */
[----:B0-----:R0:W1:Y:S01]  /*0230*/  SYNCS.EXCH.64 URZ, [UR8], UR4 ;  /* 0x00000004083f75b2 */ /* 0x0010620008000100 */
[----:B------:R0:W2:Y:S01]  /*0240*/  SYNCS.EXCH.64 URZ, [UR8+0x10], UR6 ;  /* 0x00001006083f75b2 */ /* 0x0000a20008000100 */
[----:B------:R0:W3:Y:S01]  /*0250*/  SYNCS.EXCH.64 URZ, [UR8+0x8], UR4 ;  /* 0x00000804083f75b2 */ /* 0x0000e20008000100 */
[----:B------:R0:W4:Y:S01]  /*0260*/  SYNCS.EXCH.64 URZ, [UR8+0x18], UR6 ;  /* 0x00001806083f75b2 */ /* 0x0001220008000100 */
[----:B------:R-:W-:Y:S01]  /*0270*/  NOP ;  /* 0x0000000000007918 */ /* 0x000fe20000000000 */
.L_x_2:
[----:B------:R-:W-:Y:S01]  /*0280*/  SHF.R.S32.HI R7, RZ, 0x1f, R18 ;  /* 0x0000001fff077819 */ /* 0x000fe20000011412 */
[----:B------:R-:W5:Y:S01]  /*0290*/  SHFL.IDX PT, R0, R0, RZ, 0x1f ;  /* 0x00001fff00007589 */ /* 0x000f6200000e0000 */
[----:B0-----:R-:W0:Y:S01]  /*02a0*/  S2UR UR8, SR_CTAID.X ;  /* 0x00000000000879c3 */ /* 0x001e220000002500 */
[----:B------:R-:W-:Y:S02]  /*02b0*/  ELECT P0, URZ, PT ;  /* 0x00000000003f782f */ /* 0x000fe40003800000 */
[----:B------:R-:W-:Y:S01]  /*02c0*/  LEA.HI R7, R7, R18, RZ, 0x7 ;  /* 0x0000001207077211 */ /* 0x000fe200078f38ff */
[----:B------:R-:W1:Y:S01]  /*02d0*/  S2R R4, SR_CTAID.Y ;  /* 0x0000000000047919 */ /* 0x000e620000002600 */
[----:B------:R-:W-:Y:S01]  /*02e0*/  SHF.R.S32.HI R8, RZ, 0x1f, R3 ;  /* 0x0000001fff087819 */ /* 0x000fe20000011403 */
[----:B------:R-:W-:Y:S01]  /*02f0*/  ULDC UR4, c[0x0][0x150] ;  /* 0x0000540000047ab9 */ /* 0x000fe20000000800 */
[----:B------:R-:W-:Y:S01]  /*0300*/  LOP3.LUT R7, R7, 0xffffff80, RZ, 0xc0, !PT ;  /* 0xffffff8007077812 */ /* 0x000fe200078ec0ff */
[----:B------:R-:W-:Y:S01]  /*0310*/  NOP ;  /* 0x0000000000007918 */ /* 0x000fe20000000000 */
[----:B------:R-:W-:Y:S01]  /*0320*/  LEA.HI R8, R8, R3, RZ, 0x2 ;  /* 0x0000000308087211 */ /* 0x000fe200078f10ff */
[----:B------:R-:W2:Y:S01]  /*0330*/  LDC R10, c[0x0][0x144] ;  /* 0x00005100ff0a7b82 */ /* 0x000ea20000000800 */
[----:B------:R-:W-:Y:S01]  /*0340*/  NOP ;  /* 0x0000000000007918 */ /* 0x000fe20000000000 */
[----:B------:R-:W-:Y:S01]  /*0350*/  IMAD.IADD R6, R18, 0x1, -R7 ;  /* 0x0000000112067824 */ /* 0x000fe200078e0a07 */
[----:B------:R-:W-:Y:S01]  /*0360*/  LOP3.LUT R8, R8, 0x3ffffffc, RZ, 0xc0, !PT ;  /* 0x3ffffffc08087812 */ /* 0x000fe200078ec0ff */
[----:B------:R-:W-:Y:S01]  /*0370*/  IMAD.MOV.U32 R23, RZ, RZ, 0x1 ;  /* 0x00000001ff177424 */ /* 0x000fe200078e00ff */
[----:B------:R-:W-:-:S02]  /*0380*/  ISETP.NE.AND P3, PT, R5, RZ, PT ;  /* 0x000000ff0500720c */ /* 0x000fc40003f65270 */
[----:B------:R-:W-:Y:S01]  /*0390*/  SHF.R.S32.HI R7, RZ, 0x1f, R6 ;  /* 0x0000001fff077819 */ /* 0x000fe20000011406 */
[----:B------:R-:W-:Y:S01]  /*03a0*/  IMAD.IADD R8, R3, 0x1, -R8 ;  /* 0x0000000103087824 */ /* 0x000fe200078e0a08 */
[----:B------:R-:W3:Y:S02]  /*03b0*/  LDC R13, c[0x0][0x140] ;  /* 0x00005000ff0d7b82 */ /* 0x000ee40000000800 */
[----:B------:R-:W-:Y:S02]  /*03c0*/  LEA.HI R7, R7, R6, RZ, 0x3 ;  /* 0x0000000607077211 */ /* 0x000fe400078f18ff */
[----:B-----5:R-:W-:Y:S02]  /*03d0*/  ISETP.NE.OR P0, PT, R0, RZ, !P0 ;  /* 0x000000ff0000720c */ /* 0x020fe40004705670 */
[--C-:B------:R-:W-:Y:S02]  /*03e0*/  SHF.R.S32.HI R0, RZ, 0x3, R7.reuse ;  /* 0x00000003ff007819 */ /* 0x100fe40000011407 */
[----:B------:R-:W-:-:S02]  /*03f0*/  SHF.R.S32.HI R7, RZ, 0x1f, R7 ;  /* 0x0000001fff077819 */ /* 0x000fc40000011407 */
[----:B0-----:R-:W-:Y:S02]  /*0400*/  I2FP.F32.U32 R9, UR8 ;  /* 0x0000000800097c45 */ /* 0x001fe40008201000 */
[----:B------:R-:W-:-:S03]  /*0410*/  LEA.HI R7, R7, R0, RZ, 0x2 ;  /* 0x0000000007077211 */ /* 0x000fc600078f10ff */
[----:B------:R-:W-:Y:S01]  /*0420*/  FMUL R9, R9, UR4 ;  /* 0x0000000409097c20 */ /* 0x000fe20008400000 */
[----:B------:R-:W-:Y:S01]  /*0430*/  LOP3.LUT R7, R7, 0xfffffffc, RZ, 0xc0, !PT ;  /* 0xfffffffc07077812 */ /* 0x000fe200078ec0ff */
[----:B------:R-:W-:Y:S01]  /*0440*/  VOTEU.ALL UP0, P0 ;  /* 0x00000000003f7886 */ /* 0x000fe20000000000 */
[----:B-1----:R-:W-:Y:S01]  /*0450*/  I2FP.F32.U32 R3, R4 ;  /* 0x0000000400037245 */ /* 0x002fe20000201000 */
[----:B------:R-:W-:Y:S01]  /*0460*/  ULDC UR4, c[0x0][0x154] ;  /* 0x0000550000047ab9 */ /* 0x000fe20000000800 */
[----:B------:R-:W-:Y:S01]  /*0470*/  VOTEU.ALL UP1, P0 ;  /* 0x00000000003f7886 */ /* 0x000fe20000020000 */
[----:B------:R-:W0:Y:S01]  /*0480*/  F2I.U32.TRUNC.NTZ R9, R9 ;  /* 0x0000000900097305 */ /* 0x000e22000020f000 */
[----:B------:R-:W-:Y:S01]  /*0490*/  IMAD.IADD R7, R0, 0x1, -R7 ;  /* 0x0000000100077824 */ /* 0x000fe200078e0a07 */
[----:B------:R-:W1:Y:S01]  /*04a0*/  @!UP0 S2UR UR7, SR_CgaCtaId ;  /* 0x00000000000789c3 */ /* 0x000e620000008800 */
[----:B------:R-:W-:Y:S01]  /*04b0*/  FMUL R12, R3, UR4 ;  /* 0x00000004030c7c20 */ /* 0x000fe20008400000 */
[----:B------:R-:W-:Y:S01]  /*04c0*/  UMOV UR4, 0x20 ;  /* 0x0000002000047882 */ /* 0x000fe20000000000 */
[----:B------:R-:W-:Y:S01]  /*04d0*/  IMAD R8, R8, 0x4, R7 ;  /* 0x0000000408087824 */ /* 0x000fe200078e0207 */
[----:B------:R-:W-:Y:S01]  /*04e0*/  @!UP0 UMOV UR6, 0x400 ;  /* 0x0000040000068882 */ /* 0x000fe20000000000 */
[----:B------:R-:W-:-:S04]  /*04f0*/  @!UP0 UIADD3 UR4, -UR4, 0x100000, URZ ;  /* 0x0010000004048890 */ /* 0x000fc8000fffe13f */
[----:B------:R-:W-:Y:S02]  /*0500*/  @!UP0 USHF.L.U32 UR5, UR4, 0xb, URZ ;  /* 0x0000000b04058899 */ /* 0x000fe4000800063f */
[----:B------:R-:W-:Y:S01]  /*0510*/  @!UP0 USHF.L.U32 UR4, UR4, 0x1, URZ ;  /* 0x0000000104048899 */ /* 0x000fe2000800063f */
[----:B---3--:R-:W-:Y:S01]  /*0520*/  ISETP.EQ.U32.AND P2, PT, R13, 0x1, PT ;  /* 0x000000010d00780c */ /* 0x008fe20003f42070 */
[----:B------:R-:W3:Y:S01]  /*0530*/  F2I.U32.TRUNC.NTZ R12, R12 ;  /* 0x0000000c000c7305 */ /* 0x000ee2000020f000 */
[----:B------:R-:W-:Y:S01]  /*0540*/  LEA.HI R0, R8, R8, RZ, 0x1 ;  /* 0x0000000808007211 */ /* 0x000fe200078f08ff */
[----:B------:R-:W5:Y:S03]  /*0550*/  LDC R7, c[0x0][0x148] ;  /* 0x00005200ff077b82 */ /* 0x000f660000000800 */
[----:B------:R-:W-:Y:S01]  /*0560*/  LOP3.LUT R11, R0, 0xfffffffe, RZ, 0xc0, !PT ;  /* 0xfffffffe000b7812 */ /* 0x000fe200078ec0ff */
[----:B0-----:R-:W-:Y:S01]  /*0570*/  IMAD.MOV R15, RZ, RZ, -R9 ;  /* 0x000000ffff0f7224 */ /* 0x001fe200078e0a09 */
[----:B------:R-:W-:-:S03]  /*0580*/  SHF.R.S32.HI R9, RZ, 0x1f, R2 ;  /* 0x0000001fff097819 */ /* 0x000fc60000011402 */
[----:B--2---:R-:W-:Y:S01]  /*0590*/  IMAD R3, R10, R15, UR8 ;  /* 0x000000080a037e24 */ /* 0x004fe2000f8e020f */
[----:B------:R-:W-:Y:S01]  /*05a0*/  LEA.HI R9, R9, R2, RZ, 0x2 ;  /* 0x0000000209097211 */ /* 0x000fe200078f10ff */
[C---:B------:R-:W-:Y:S02]  /*05b0*/  IMAD.IADD R0, R8.reuse, 0x1, -R11 ;  /* 0x0000000108007824 */ /* 0x040fe400078e0a0b */
[----:B------:R-:W-:Y:S01]  /*05c0*/  IMAD.SHL.U32 R11, R8, 0x4, RZ ;  /* 0x00000004080b7824 */ /* 0x000fe200078e00ff */
[----:B------:R-:W-:Y:S01]  /*05d0*/  LOP3.LUT R9, R9, 0xfffffffc, RZ, 0xc0, !PT ;  /* 0xfffffffc09097812 */ /* 0x000fe200078ec0ff */
[----:B---3--:R-:W-:Y:S01]  /*05e0*/  IMAD.MOV R24, RZ, RZ, -R12 ;  /* 0x000000ffff187224 */ /* 0x008fe200078e0a0c */
[----:B------:R-:W-:Y:S01]  /*05f0*/  ISETP.NE.AND P4, PT, R0, R3, PT ;  /* 0x000000030000720c */ /* 0x000fe20003f85270 */
[----:B-1----:R-:W-:Y:S01]  /*0600*/  @!UP0 ULEA UR6, UR7, UR6, 0x18 ;  /* 0x0000000607068291 */ /* 0x002fe2000f8ec03f */
[----:B------:R-:W-:Y:S01]  /*0610*/  LOP3.LUT R152, R8, 0xc, R11, 0x78, !PT ;  /* 0x0000000c08987812 */ /* 0x000fe200078e780b */
[----:B------:R-:W-:Y:S01]  /*0620*/  IMAD.IADD R0, R2, 0x1, -R9 ;  /* 0x0000000102007824 */ /* 0x000fe200078e0a09 */
[----:B------:R-:W-:Y:S01]  /*0630*/  VOTEU.ALL UP0, P0 ;  /* 0x00000000003f7886 */ /* 0x000fe20000000000 */
[----:B------:R-:W-:Y:S01]  /*0640*/  LOP3.LUT P0, RZ, R6, 0x7, RZ, 0xc0, !PT ;  /* 0x0000000706ff7812 */ /* 0x000fe2000780c0ff */
[----:B------:R-:W-:-:S02]  /*0650*/  VIADD R6, R5, 0xffffffff ;  /* 0xffffffff05067836 */ /* 0x000fc40000000000 */
[----:B------:R-:W-:Y:S01]  /*0660*/  ISETP.NE.AND P1, PT, R0, 0x3, PT ;  /* 0x000000030000780c */ /* 0x000fe20003f25270 */
[----:B-----5:R-:W-:Y:S01]  /*0670*/  IMAD R9, R7, R24, R4 ;  /* 0x0000001807097224 */ /* 0x020fe200078e0204 */
[----:B------:R-:W-:Y:S02]  /*0680*/  ISETP.LT.U32.AND P0, PT, R152, 0x2, !P0 ;  /* 0x000000029800780c */ /* 0x000fe40004701070 */
[----:B------:R-:W-:Y:S01]  /*0690*/  ISETP.EQ.OR P1, PT, R0, RZ, !P1 ;  /* 0x000000ff0000720c */ /* 0x000fe20004f22670 */
[----:B------:R-:W0:Y:S02]  /*06a0*/  FENCE.VIEW.ASYNC.S ;  /* 0x00000000000073c6 */ /* 0x000e240000000000 */
[----:B0-----:R0:W1:Y:S01]  /*06b0*/  @!UP0 SYNCS.EXCH.64 URZ, [UR6+0x30], UR4 ;  /* 0x00003004063f85b2 */ /* 0x0010620008000100 */
[----:B------:R-:W-:Y:S02]  /*06c0*/  @P4 LEA.HI R2, R152, R152, RZ, 0x1 ;  /* 0x0000009898024211 */ /* 0x000fe400078f08ff */
[----:B------:R-:W-:-:S02]  /*06d0*/  ISETP.EQ.AND P1, PT, R5, RZ, P1 ;  /* 0x000000ff0500720c */ /* 0x000fc40000f22270 */
[----:B------:R-:W-:Y:S02]  /*06e0*/  @P4 SHF.R.S32.HI R2, RZ, 0x1, R2 ;  /* 0x00000001ff024819 */ /* 0x000fe40000011402 */
[----:B------:R-:W-:Y:S02]  /*06f0*/  ISETP.GE.U32.AND P6, PT, R6, 0x2, PT ;  /* 0x000000020600780c */ /* 0x000fe40003fc6070 */
[----:B------:R-:W-:Y:S02]  /*0700*/  @P4 ISETP.NE.AND P5, PT, R2, R9, PT ;  /* 0x000000090200420c */ /* 0x000fe40003fa5270 */
[----:B------:R-:W-:Y:S02]  /*0710*/  SEL R2, RZ, 0x1, !P0 ;  /* 0x00000001ff027807 */ /* 0x000fe40004000000 */
[----:B------:R-:W-:Y:S02]  /*0720*/  @P4 SEL R23, RZ, 0x1, P5 ;  /* 0x00000001ff174807 */ /* 0x000fe40002800000 */
[----:B------:R-:W-:Y:S01]  /*0730*/  SEL R19, RZ, 0x1, !P1 ;  /* 0x00000001ff137807 */ /* 0x000fe20004800000 */
[----:B------:R0:W2:Y:S01]  /*0740*/  @!UP1 SYNCS.EXCH.64 URZ, [UR6+0x38], UR4 ;  /* 0x00003804063f95b2 */ /* 0x0000a20008000100 */
[----:B------:R-:W-:Y:S01]  /*0750*/  LOP3.LUT R23, R23, R2, RZ, 0xc0, !PT ;  /* 0x0000000217177212 */ /* 0x000fe200078ec0ff */
[----:B------:R-:W-:Y:S01]  /*0760*/  NOP ;  /* 0x0000000000007918 */ /* 0x000fe20000000000 */
[----:B------:R-:W-:Y:S01]  /*0770*/  SEL R19, R19, 0x2, P6 ;  /* 0x0000000213137807 */ /* 0x000fe20003000000 */
[----:B------:R-:W-:Y:S06]  /*0780*/  @!P2 BRA `(.L_x_3) ;  /* 0x000000000008a947 */ /* 0x000fec0003800000 */
[----:B-12-4-:R-:W-:Y:S01]  /*0790*/  UCGABAR_ARV ;  /* 0x00000000000079c7 */ /* 0x016fe20008000000 */
[----:B------:R-:W-:Y:S05]  /*07a0*/  BRA `(.L_x_4) ;  /* 0x0000000000047947 */ /* 0x000fea0003800000 */
.L_x_3:
[----:B-12-4-:R-:W-:Y:S01]  /*07b0*/  NOP ;  /* 0x0000000000007918 */ /* 0x016fe20000000000 */
.L_x_4:
[----:B------:R-:W1:Y:S01]  /*07c0*/  LDC R2, c[0x0][0x65c] ;  /* 0x00019700ff027b82 */ /* 0x000e620000000800 */
[----:B------:R-:W-:Y:S02]  /*07d0*/  IMAD.U32 R8, RZ, RZ, UR8 ;  /* 0x00000008ff087e24 */ /* 0x000fe4000f8e00ff */
[----:B------:R-:W-:Y:S01]  /*07e0*/  IMAD.MOV.U32 R9, RZ, RZ, RZ ;  /* 0x000000ffff097224 */ /* 0x000fe200078e00ff */
[----:B-1----:R-:W-:-:S04]  /*07f0*/  ISETP.NE.AND P1, PT, R2, 0x1, PT ;  /* 0x000000010200780c */ /* 0x002fc80003f25270 */
[----:B------:R-:W-:-:S09]  /*0800*/  P2R R5, PR, RZ, 0x2 ;  /* 0x00000002ff057803 */ /* 0x000fd20000000000 */
[----:B------:R-:W1:Y:S01]  /*0810*/  @P1 LDC R17, c[0x0][0x10] ;  /* 0x00000400ff111b82 */ /* 0x000e620000000800 */
[----:B------:R-:W-:Y:S02]  /*0820*/  @P1 IMAD.MOV.U32 R5, RZ, RZ, RZ ;  /* 0x000000ffff051224 */ /* 0x000fe400078e00ff */
[----:B------:R-:W-:-:S05]  /*0830*/  @P1 IMAD.MOV.U32 R13, RZ, RZ, RZ ;  /* 0x000000ffff0d1224 */ /* 0x000fca00078e00ff */
[----:B------:R-:W2:Y:S01]  /*0840*/  @!P1 LDC R11, c[0x0][0xc] ;  /* 0x00000300ff0b9b82 */ /* 0x000ea20000000800 */
[----:B-1----:R-:W-:-:S04]  /*0850*/  @P1 IMAD.WIDE.U32 R16, R17, UR8, R4 ;  /* 0x0000000811101c25 */ /* 0x002fc8000f8e0004 */
[----:B------:R-:W-:Y:S02]  /*0860*/  @P1 IMAD.IADD R17, R17, 0x1, R13 ;  /* 0x0000000111111824 */ /* 0x000fe400078e020d */
[----:B--2---:R-:W-:-:S04]  /*0870*/  @!P1 IMAD.WIDE.U32 R8, R4, R11, R8 ;  /* 0x0000000b04089225 */ /* 0x004fc800078e0008 */
[----:B------:R-:W-:Y:S02]  /*0880*/  @!P1 IMAD.MOV.U32 R16, RZ, RZ, R8 ;  /* 0x000000ffff109224 */ /* 0x000fe400078e0008 */
[----:B------:R-:W-:Y:S01]  /*0890*/  @!P1 IMAD.MOV.U32 R17, RZ, RZ, R9 ;  /* 0x000000ffff119224 */ /* 0x000fe200078e0009 */
[----:B------:R-:W-:Y:S06]  /*08a0*/  @!P2 BRA `(.L_x_5) ;  /* 0x00000000000ca947 */ /* 0x000fec0003800000 */
[----:B------:R-:W-:Y:S01]  /*08b0*/  UCGABAR_WAIT ;  /* 0x0000000000007dc7 */ /* 0x000fe20008000000 */
[----:B------:R-:W-:Y:S01]  /*08c0*/  CCTL.IVALL ;  /* 0x00000000ff00798f */ /* 0x000fe20002000000 */
[----:B------:R-:W-:Y:S05]  /*08d0*/  BRA `(.L_x_6) ;  /* 0x0000000000047947 */ /* 0x000fea0003800000 */
.L_x_5:
[----:B------:R-:W-:Y:S06]  /*08e0*/  BAR.SYNC.DEFER_BLOCKING 0x0 ;  /* 0x0000000000007b1d */ /* 0x000fec0000010000 */
.L_x_6:
[----:B------:R-:W-:Y:S05]  /*08f0*/  @!P3 BRA `(.L_x_7) ;  /* 0x00000088008cb947 */ /* 0x000fea0003800000 */
[----:B------:R-:W-:-:S13]  /*0900*/  ISETP.GT.U32.AND P0, PT, R6, 0x1, PT ;  /* 0x000000010600780c */ /* 0x000fda0003f04070 */
[----:B0-----:R-:W-:Y:S05]  /*0910*/  @P0 EXIT ;  /* 0x000000000000094d */ /* 0x001fea0003800000 */
[----:B------:R-:W-:Y:S01]  /*0920*/  ULDC.64 UR4, c[0x0][0x650] ;  /* 0x0001940000047ab9 */ /* 0x000fe20000000a00 */
[----:B------:R-:W-:Y:S01]  /*0930*/  PRMT R0, RZ, 0x7610, R0 ;  /* 0x00007610ff007816 */ /* 0x000fe20000000000 */
[----:B------:R-:W-:Y:S01]  /*0940*/  IMAD.MOV.U32 R153, RZ, RZ, -0x1 ;  /* 0xffffffffff997424 */ /* 0x000fe200078e00ff */
[----:B------:R-:W-:Y:S01]  /*0950*/  ISETP.GE.U32.AND P0, PT, R16, UR4, PT ;  /* 0x0000000410007c0c */ /* 0x000fe2000bf06070 */
[----:B------:R-:W-:Y:S02]  /*0960*/  IMAD.MOV.U32 R154, RZ, RZ, -0x1 ;  /* 0xffffffffff9a7424 */ /* 0x000fe400078e00ff */
[----:B------:R-:W-:Y:S01]  /*0970*/  IMAD.MOV.U32 R22, RZ, RZ, -0x1 ;  /* 0xffffffffff167424 */ /* 0x000fe200078e00ff */
[----:B------:R-:W-:-:S13]  /*0980*/  ISETP.GE.U32.AND.EX P0, PT, R17, UR5, PT, P0 ;  /* 0x0000000511007c0c */ /* 0x000fda000bf06100 */
[----:B------:R-:W-:Y:S05]  /*0990*/  @P0 BRA `(.L_x_8) ;  /* 0x00000004002c0947 */ /* 0x000fea0003800000 */
[----:B------:R-:W0:Y:S01]  /*09a0*/  LDC.64 R20, c[0x0][0x628] ;  /* 0x00018a00ff147b82 */ /* 0x000e220000000a00 */
[----:B------:R-:W-:Y:S02]  /*09b0*/  IMAD.MOV.U32 R8, RZ, RZ, R16 ;  /* 0x000000ffff087224 */ /* 0x000fe400078e0010 */
[----:B------:R-:W-:-:S05]  /*09c0*/  IMAD.MOV.U32 R9, RZ, RZ, R17 ;  /* 0x000000ffff097224 */ /* 0x000fca00078e0011 */
[----:B------:R-:W1:Y:S08]  /*09d0*/  LDC R0, c[0x0][0x630] ;  /* 0x00018c00ff007b82 */ /* 0x000e700000000800 */
[----:B------:R-:W2:Y:S01]  /*09e0*/  LDC.64 R26, c[0x0][0x620] ;  /* 0x00018800ff1a7b82 */ /* 0x000ea20000000a00 */
[----:B0-----:R-:W-:-:S04]  /*09f0*/  ISETP.NE.U32.AND P0, PT, R20, RZ, PT ;  /* 0x000000ff1400720c */ /* 0x001fc80003f05070 */
[----:B------:R-:W-:-:S13]  /*0a00*/  ISETP.NE.AND.EX P0, PT, R21, RZ, PT, P0 ;  /* 0x000000ff1500720c */ /* 0x000fda0003f05300 */
[----:B-12---:R-:W-:Y:S05]  /*0a10*/  @!P0 BRA `(.L_x_9) ;  /* 0x0000000000288947 */ /* 0x006fea0003800000 */
[----:B------:R-:W0:Y:S02]  /*0a20*/  LDC R13, c[0x0][0x634] ;  /* 0x00018d00ff0d7b82 */ /* 0x000e240000000800 */
[----:B0-----:R-:W-:-:S05]  /*0a30*/  IADD3 R13, P0, R16, R13, RZ ;  /* 0x0000000d100d7210 */ /* 0x001fca0007f1e0ff */
[----:B------:R-:W-:-:S04]  /*0a40*/  IMAD.X R15, RZ, RZ, R17, P0 ;  /* 0x000000ffff0f7224 */ /* 0x000fc800000e0611 */
[----:B------:R-:W-:-:S04]  /*0a50*/  IMAD.WIDE.U32 R8, R15, R20, RZ ;  /* 0x000000140f087225 */ /* 0x000fc800078e00ff */
[----:B------:R-:W-:-:S04]  /*0a60*/  IMAD.WIDE.U32 R10, P0, R13, R21, R8 ;  /* 0x000000150d0a7225 */ /* 0x000fc80007800008 */
[----:B------:R-:W-:-:S04]  /*0a70*/  IMAD.WIDE.U32 R8, R13, R20, RZ ;  /* 0x000000140d087225 */ /* 0x000fc800078e00ff */
[----:B------:R-:W-:Y:S01]  /*0a80*/  IMAD.X R13, RZ, RZ, RZ, P0 ;  /* 0x000000ffff0d7224 */ /* 0x000fe200000e06ff */
[----:B------:R-:W-:Y:S01]  /*0a90*/  IADD3 RZ, P0, R9, R10, RZ ;  /* 0x0000000a09ff7210 */ /* 0x000fe20007f1e0ff */
[----:B------:R-:W-:-:S04]  /*0aa0*/  IMAD.MOV.U32 R12, RZ, RZ, R11 ;  /* 0x000000ffff0c7224 */ /* 0x000fc800078e000b */
[----:B------:R-:W-:-:S08]  /*0ab0*/  IMAD.WIDE.U32.X R8, R15, R21, R12, P0 ;  /* 0x000000150f087225 */ /* 0x000fd000000e040c */
.L_x_9:
[----:B------:R-:W0:Y:S01]  /*0ac0*/  LDC.64 R20, c[0x0][0x640] ;  /* 0x00019000ff147b82 */ /* 0x000e220000000a00 */
[--C-:B------:R-:W-:Y:S01]  /*0ad0*/  SHF.R.U64 R28, R8, R0, R9.reuse ;  /* 0x00000000081c7219 */ /* 0x100fe20000001209 */
[----:B------:R-:W-:Y:S01]  /*0ae0*/  IMAD R30, R7, R24, R4 ;  /* 0x00000018071e7224 */ /* 0x000fe200078e0204 */
[----:B------:R-:W-:Y:S01]  /*0af0*/  SHF.R.U32.HI R0, RZ, R0, R9 ;  /* 0x00000000ff007219 */ /* 0x000fe20000011609 */
[----:B------:R-:W-:Y:S01]  /*0b00*/  IMAD.MOV.U32 R25, RZ, RZ, 0x1 ;  /* 0x00000001ff197424 */ /* 0x000fe200078e00ff */
[----:B------:R-:W-:-:S03]  /*0b10*/  IADD3 R5, P0, RZ, -R28, RZ ;  /* 0x8000001cff057210 */ /* 0x000fc60007f1e0ff */
[----:B------:R-:W1:Y:S02]  /*0b20*/  LDC R6, c[0x0][0x618] ;  /* 0x00018600ff067b82 */ /* 0x000e640000000800 */
[----:B------:R-:W-:-:S04]  /*0b30*/  IMAD.X R9, RZ, RZ, ~R0, P0 ;  /* 0x000000ffff097224 */ /* 0x000fc800000e0e00 */
[-C--:B------:R-:W-:Y:S02]  /*0b40*/  IMAD R0, R9, R26.reuse, RZ ;  /* 0x0000001a09007224 */ /* 0x080fe400078e02ff */
[----:B------:R-:W2:Y:S01]  /*0b50*/  LDC R11, c[0x0][0x608] ;  /* 0x00018200ff0b7b82 */ /* 0x000ea20000000800 */
[----:B------:R-:W-:-:S04]  /*0b60*/  IMAD.WIDE.U32 R8, R5, R26, R16 ;  /* 0x0000001a05087225 */ /* 0x000fc800078e0010 */
[----:B------:R-:W-:-:S03]  /*0b70*/  IMAD R5, R5, R27, R0 ;  /* 0x0000001b05057224 */ /* 0x000fc600078e0200 */
[----:B------:R-:W3:Y:S01]  /*0b80*/  LDC R12, c[0x0][0x658] ;  /* 0x00019600ff0c7b82 */ /* 0x000ee20000000800 */
[----:B0-----:R-:W-:Y:S01]  /*0b90*/  ISETP.NE.U32.AND P0, PT, R20, RZ, PT ;  /* 0x000000ff1400720c */ /* 0x001fe20003f05070 */
[----:B------:R-:W-:Y:S02]  /*0ba0*/  IMAD.IADD R5, R9, 0x1, R5 ;  /* 0x0000000109057824 */ /* 0x000fe400078e0205 */
[----:B------:R-:W-:Y:S01]  /*0bb0*/  IMAD.MOV.U32 R9, RZ, RZ, -0x1 ;  /* 0xffffffffff097424 */ /* 0x000fe200078e00ff */
[----:B------:R-:W-:-:S03]  /*0bc0*/  ISETP.NE.AND.EX P0, PT, R21, RZ, PT, P0 ;  /* 0x000000ff1500720c */ /* 0x000fc60003f05300 */
[----:B------:R-:W0:Y:S01]  /*0bd0*/  LDC R15, c[0x0][0x600] ;  /* 0x00018000ff0f7b82 */ /* 0x000e220000000800 */
[-CC-:B-1----:R-:W-:Y:S02]  /*0be0*/  SHF.R.U64 R13, R8, R6.reuse, R5.reuse ;  /* 0x00000006080d7219 */ /* 0x182fe40000001205 */
[----:B------:R-:W-:-:S05]  /*0bf0*/  SHF.R.U32.HI R0, RZ, R6, R5 ;  /* 0x00000006ff007219 */ /* 0x000fca0000011605 */
[----:B------:R-:W1:Y:S01]  /*0c00*/  LDC R14, c[0x0][0x648] ;  /* 0x00019200ff0e7b82 */ /* 0x000e620000000800 */
[-CC-:B--2---:R-:W-:Y:S02]  /*0c10*/  SHF.R.U64 R27, R13, R11.reuse, R0.reuse ;  /* 0x0000000b0d1b7219 */ /* 0x184fe40000001200 */
[----:B------:R-:W-:-:S05]  /*0c20*/  SHF.R.U32.HI R5, RZ, R11, R0 ;  /* 0x0000000bff057219 */ /* 0x000fca0000011600 */
[----:B------:R-:W2:Y:S01]  /*0c30*/  LDC R22, c[0x0][0x638] ;  /* 0x00018e00ff167b82 */ /* 0x000ea20000000800 */
[-CC-:B---3--:R-:W-:Y:S02]  /*0c40*/  SHF.R.U64 R24, R27, R12.reuse, R5.reuse ;  /* 0x0000000c1b187219 */ /* 0x188fe40000001205 */
[-C--:B------:R-:W-:Y:S02]  /*0c50*/  SHF.L.U32 R0, R9, R12.reuse, RZ ;  /* 0x0000000c09007219 */ /* 0x080fe400000006ff */
[----:B------:R-:W-:Y:S01]  /*0c60*/  SHF.R.U32.HI R5, RZ, R12, R5 ;  /* 0x0000000cff057219 */ /* 0x000fe20000011605 */
[----:B------:R-:W-:Y:S01]  /*0c70*/  IMAD.MOV.U32 R4, RZ, RZ, R24 ;  /* 0x000000ffff047224 */ /* 0x000fe200078e0018 */
[----:B------:R-:W-:Y:S01]  /*0c80*/  LOP3.LUT R10, RZ, R0, RZ, 0x33, !PT ;  /* 0x00000000ff0a7212 */ /* 0x000fe200078e33ff */
[----:B------:R-:W3:Y:S01]  /*0c90*/  LDC R26, c[0x0][0x610] ;  /* 0x00018400ff1a7b82 */ /* 0x000ee20000000800 */
[----:B------:R-:W-:Y:S05]  /*0ca0*/  @!P0 BRA `(.L_x_10) ;  /* 0x0000000000288947 */ /* 0x000fea0003800000 */
[----:B------:R-:W4:Y:S02]  /*0cb0*/  LDC R9, c[0x0][0x64c] ;  /* 0x00019300ff097b82 */ /* 0x000f240000000800 */
[----:B----4-:R-:W-:-:S05]  /*0cc0*/  IADD3 R9, P0, R24, R9, RZ ;  /* 0x0000000918097210 */ /* 0x010fca0007f1e0ff */
        /* <DEDUP_REMOVED lines=8> */
.L_x_10:
[----:B-1----:R-:W-:Y:S01]  /*0d50*/  SHF.R.U64 R4, R4, R14, R5 ;  /* 0x0000000e04047219 */ /* 0x002fe20000001205 */
[----:B0-----:R-:W-:Y:S01]  /*0d60*/  VIADD R6, R15, 0xffffffff ;  /* 0xffffffff0f067836 */ /* 0x001fe20000000000 */
[----:B------:R-:W-:Y:S02]  /*0d70*/  SHF.L.U32 R0, R25, R12, RZ ;  /* 0x0000000c19007219 */ /* 0x000fe400000006ff */
[----:B------:R-:W-:Y:S01]  /*0d80*/  LOP3.LUT R5, R27, R10, RZ, 0xc0, !PT ;  /* 0x0000000a1b057212 */ /* 0x000fe200078ec0ff */
[----:B------:R-:W-:Y:S01]  /*0d90*/  IMAD.MOV R7, RZ, RZ, -R4 ;  /* 0x000000ffff077224 */ /* 0x000fe200078e0a04 */
[----:B------:R-:W-:Y:S02]  /*0da0*/  SEL R3, R3, R30, !P1 ;  /* 0x0000001e03037207 */ /* 0x000fe40004800000 */
[----:B------:R-:W-:Y:S01]  /*0db0*/  LOP3.LUT R6, R13, R6, RZ, 0xc0, !PT ;  /* 0x000000060d067212 */ /* 0x000fe200078ec0ff */
[----:B------:R-:W-:Y:S02]  /*0dc0*/  IMAD R4, R0, R4, R5 ;  /* 0x0000000400047224 */ /* 0x000fe400078e0205 */
[----:B--2---:R-:W-:-:S02]  /*0dd0*/  IMAD R0, R7, R22, R24 ;  /* 0x0000001607007224 */ /* 0x004fc400078e0218 */
[----:B---3--:R-:W-:Y:S02]  /*0de0*/  IMAD R3, R4, R26, R3 ;  /* 0x0000001a04037224 */ /* 0x008fe400078e0203 */
[----:B------:R-:W-:Y:S02]  /*0df0*/  IMAD.MOV.U32 R5, RZ, RZ, 0x1 ;  /* 0x00000001ff057424 */ /* 0x000fe400078e00ff */
[----:B------:R-:W-:Y:S02]  /*0e00*/  IMAD R4, R0, R15, R6 ;  /* 0x0000000f00047224 */ /* 0x000fe400078e0206 */
[----:B------:R-:W-:Y:S01]  /*0e10*/  IMAD.MOV.U32 R22, RZ, RZ, R28 ;  /* 0x000000ffff167224 */ /* 0x000fe200078e001c */
[----:B------:R-:W-:Y:S02]  /*0e20*/  PRMT R0, R5, 0x7610, R0 ;  /* 0x0000761005007816 */ /* 0x000fe40000000000 */
[----:B------:R-:W-:Y:S02]  /*0e30*/  SEL R154, R4, R3, !P1 ;  /* 0x00000003049a7207 */ /* 0x000fe40004800000 */
[----:B------:R-:W-:-:S07]  /*0e40*/  SEL R153, R3, R4, !P1 ;  /* 0x0000000403997207 */ /* 0x000fce0004800000 */
.L_x_8:
[----:B------:R-:W-:-:S08]  /*0e50*/  NOP ;  /* 0x0000000000007918 */ /* 0x000fd00000000000 */
[----:B------:R-:W0:Y:S02]  /*0e60*/  USETMAXREG.TRY_ALLOC.CTAPOOL UP0, 0xe8 ;  /* 0x000000e8000079c8 */ /* 0x000e240008000600 */
[----:B0-----:R-:W-:-:S13]  /*0e70*/  PLOP3.LUT P0, PT, PT, PT, UP0, 0x80, 0x0 ;  /* 0x000000000000781c */ /* 0x001fda0003f0f008 */
[----:B------:R-:W-:Y:S05]  /*0e80*/  @!P0 BRA `(.L_x_8) ;  /* 0xfffffffc00f08947 */ /* 0x000fea000383ffff */
[----:B------:R-:W-:Y:S01]  /*0e90*/  ULDC.64 UR4, c[0x0][0x598] ;  /* 0x0001660000047ab9 */ /* 0x000fe20000000a00 */
[----:B------:R-:W-:Y:S01]  /*0ea0*/  ULDC.64 UR36, c[0x0][0x208] ;  /* 0x0000820000247ab9 */ /* 0x000fe20000000a00 */
[----:B------:R-:W-:-:S04]  /*0eb0*/  ISETP.NE.U32.AND P0, PT, RZ, UR4, PT ;  /* 0x00000004ff007c0c */ /* 0x000fc8000bf05070 */
[----:B------:R-:W-:-:S13]  /*0ec0*/  ISETP.NE.AND.EX P0, PT, RZ, UR5, PT, P0 ;  /* 0x00000005ff007c0c */ /* 0x000fda000bf05300 */
[----:B------:R-:W-:Y:S05]  /*0ed0*/  @!P0 BRA `(.L_x_11) ;  /* 0x00000000001c8947 */ /* 0x000fea0003800000 */
[----:B------:R-:W0:Y:S02]  /*0ee0*/  LDC.64 R4, c[0x0][0x598] ;  /* 0x00016600ff047b82 */ /* 0x000e240000000a00 */
[----:B0-----:R-:W2:Y:S02]  /*0ef0*/  LDG.E.64 R4, desc[UR36][R4.64] ;  /* 0x0000002404047981 */ /* 0x001ea4000c1e1b00 */
[----:B--2---:R-:W-:-:S04]  /*0f00*/  ISETP.NE.U32.AND P0, PT, R4, RZ, PT ;  /* 0x000000ff0400720c */ /* 0x004fc80003f05070 */
[----:B------:R-:W-:-:S13]  /*0f10*/  ISETP.NE.AND.EX P0, PT, R5, RZ, PT, P0 ;  /* 0x000000ff0500720c */ /* 0x000fda0003f05300 */
[----:B------:R-:W-:Y:S05]  /*0f20*/  @!P0 BRA `(.L_x_11) ;  /* 0x0000000000088947 */ /* 0x000fea0003800000 */
[----:B------:R0:W5:Y:S01]  /*0f30*/  LD.E R155, desc[UR36][R4.64] ;  /* 0x00000024049b7980 */ /* 0x000162000c101900 */
[----:B------:R-:W-:Y:S05]  /*0f40*/  BRA `(.L_x_12) ;  /* 0x0000000000247947 */ /* 0x000fea0003800000 */
.L_x_11:
[----:B------:R-:W-:Y:S02]  /*0f50*/  ULDC.64 UR4, c[0x0][0x588] ;  /* 0x0001620000047ab9 */ /* 0x000fe40000000a00 */
[----:B------:R-:W-:-:S04]  /*0f60*/  ISETP.NE.U32.AND P0, PT, RZ, UR4, PT ;  /* 0x00000004ff007c0c */ /* 0x000fc8000bf05070 */
[----:B------:R-:W-:-:S13]  /*0f70*/  ISETP.NE.AND.EX P0, PT, RZ, UR5, PT, P0 ;  /* 0x00000005ff007c0c */ /* 0x000fda000bf05300 */
[----:B------:R-:W-:Y:S05]  /*0f80*/  @!P0 BRA `(.L_x_13) ;  /* 0x00000000000c8947 */ /* 0x000fea0003800000 */
[----:B------:R-:W0:Y:S02]  /*0f90*/  LDC.64 R4, c[0x0][0x588] ;  /* 0x00016200ff047b82 */ /* 0x000e240000000a00 */
[----:B0-----:R1:W5:Y:S01]  /*0fa0*/  LDG.E R155, desc[UR36][R4.64] ;  /* 0x00000024049b7981 */ /* 0x001362000c1e1900 */
[----:B------:R-:W-:Y:S05]  /*0fb0*/  BRA `(.L_x_12) ;  /* 0x0000000000087947 */ /* 0x000fea0003800000 */
.L_x_13:
[----:B------:R-:W-:Y:S02]  /*0fc0*/  ULDC UR4, c[0x0][0x580] ;  /* 0x0001600000047ab9 */ /* 0x000fe40000000800 */
[----:B------:R-:W-:-:S07]  /*0fd0*/  IMAD.U32 R155, RZ, RZ, UR4 ;  /* 0x00000004ff9b7e24 */ /* 0x000fce000f8e00ff */
.L_x_12:
[----:B------:R-:W-:Y:S02]  /*0fe0*/  ULDC.64 UR4, c[0x0][0x5a0] ;  /* 0x0001680000047ab9 */ /* 0x000fe40000000a00 */
[----:B------:R-:W-:-:S04]  /*0ff0*/  ISETP.NE.U32.AND P0, PT, RZ, UR4, PT ;  /* 0x00000004ff007c0c */ /* 0x000fc8000bf05070 */
[----:B------:R-:W-:-:S13]  /*1000*/  ISETP.NE.AND.EX P0, PT, RZ, UR5, PT, P0 ;  /* 0x00000005ff007c0c */ /* 0x000fda000bf05300 */
[----:B------:R-:W-:Y:S05]  /*1010*/  @!P0 BRA `(.L_x_14) ;  /* 0x00000000001c8947 */ /* 0x000fea0003800000 */
[----:B01----:R-:W0:Y:S02]  /*1020*/  LDC.64 R4, c[0x0][0x5a0] ;  /* 0x00016800ff047b82 */ /* 0x003e240000000a00 */
[----:B0-----:R-:W2:Y:S02]  /*1030*/  LDG.E.64 R4, desc[UR36][R4.64] ;  /* 0x0000002404047981 */ /* 0x001ea4000c1e1b00 */
[----:B--2---:R-:W-:-:S04]  /*1040*/  ISETP.NE.U32.AND P0, PT, R4, RZ, PT ;  /* 0x000000ff0400720c */ /* 0x004fc80003f05070 */
[----:B------:R-:W-:-:S13]  /*1050*/  ISETP.NE.AND.EX P0, PT, R5, RZ, PT, P0 ;  /* 0x000000ff0500720c */ /* 0x000fda0003f05300 */
[----:B------:R-:W-:Y:S05]  /*1060*/  @!P0 BRA `(.L_x_14) ;  /* 0x0000000000088947 */ /* 0x000fea0003800000 */
[----:B------:R0:W5:Y:S01]  /*1070*/  LD.E R156, desc[UR36][R4.64] ;  /* 0x00000024049c7980 */ /* 0x000162000c101900 */
[----:B------:R-:W-:Y:S05]  /*1080*/  BRA `(.L_x_15) ;  /* 0x0000000000247947 */ /* 0x000fea0003800000 */
.L_x_14:
[----:B------:R-:W-:Y:S02]  /*1090*/  ULDC.64 UR4, c[0x0][0x590] ;  /* 0x0001640000047ab9 */ /* 0x000fe40000000a00 */
[----:B------:R-:W-:-:S04]  /*10a0*/  ISETP.NE.U32.AND P0, PT, RZ, UR4, PT ;  /* 0x00000004ff007c0c */ /* 0x000fc8000bf05070 */
[----:B------:R-:W-:-:S13]  /*10b0*/  ISETP.NE.AND.EX P0, PT, RZ, UR5, PT, P0 ;  /* 0x00000005ff007c0c */ /* 0x000fda000bf05300 */
[----:B------:R-:W-:Y:S05]  /*10c0*/  @!P0 BRA `(.L_x_16) ;  /* 0x00000000000c8947 */ /* 0x000fea0003800000 */
[----:B------:R-:W2:Y:S02]  /*10d0*/  LDC.64 R156, c[0x0][0x590] ;  /* 0x00016400ff9c7b82 */ /* 0x000ea40000000a00 */
[----:B--2---:R2:W5:Y:S01]  /*10e0*/  LDG.E R156, desc[UR36][R156.64] ;  /* 0x000000249c9c7981 */ /* 0x004562000c1e1900 */
[----:B------:R-:W-:Y:S05]  /*10f0*/  BRA `(.L_x_15) ;  /* 0x0000000000087947 */ /* 0x000fea0003800000 */
.L_x_16:
[----:B------:R-:W-:Y:S02]  /*1100*/  ULDC UR4, c[0x0][0x584] ;  /* 0x0001610000047ab9 */ /* 0x000fe40000000800 */
[----:B------:R-:W-:-:S07]  /*1110*/  IMAD.U32 R156, RZ, RZ, UR4 ;  /* 0x00000004ff9c7e24 */ /* 0x000fce000f8e00ff */
.L_x_15:
[----:B------:R-:W-:-:S13]  /*1120*/  LOP3.LUT P0, RZ, R0, 0xff, RZ, 0xc0, !PT ;  /* 0x000000ff00ff7812 */ /* 0x000fda000780c0ff */
[----:B------:R-:W-:Y:S05]  /*1130*/  @!P0 EXIT ;  /* 0x000000000000894d */ /* 0x000fea0003800000 */
[----:B------:R-:W-:Y:S01]  /*1140*/  ULDC UR4, c[0x0][0x28c] ;  /* 0x0000a30000047ab9 */ /* 0x000fe20000000800 */
[----:B------:R-:W-:Y:S01]  /*1150*/  UMOV UR38, URZ ;  /* 0x0000003f00267c82 */ /* 0x000fe20008000000 */
[----:B------:R-:W-:Y:S01]  /*1160*/  UIADD3 UR4, UR4, 0xff, URZ ;  /* 0x000000ff04047890 */ /* 0x000fe2000fffe03f */
[----:B------:R-:W-:-:S03]  /*1170*/  UMOV UR39, URZ ;  /* 0x0000003f00277c82 */ /* 0x000fc60008000000 */
[----:B------:R-:W-:-:S04]  /*1180*/  USHF.R.S32.HI UR5, URZ, 0x1f, UR4 ;  /* 0x0000001f3f057899 */ /* 0x000fc80008011404 */
[----:B------:R-:W-:-:S04]  /*1190*/  ULEA.HI UR5, UR5, UR4, URZ, 0x8 ;  /* 0x0000000405057291 */ /* 0x000fc8000f8f403f */
[----:B------:R-:W-:-:S12]  /*11a0*/  USHF.R.S32.HI UR40, URZ, 0x8, UR5 ;  /* 0x000000083f287899 */ /* 0x000fd80008011405 */
.L_x_294:
[----:B------:R-:W-:Y:S01]  /*11b0*/  LOP3.LUT R0, R18, 0x80, RZ, 0xc0, !PT ;  /* 0x0000008012007812 */ /* 0x000fe200078ec0ff */
[----:B------:R-:W3:Y:S01]  /*11c0*/  S2UR UR7, SR_CgaCtaId ;  /* 0x00000000000779c3 */ /* 0x000ee20000008800 */
[----:B------:R-:W-:Y:S02]  /*11d0*/  UMOV UR6, 0x400 ;  /* 0x0000040000067882 */ /* 0x000fe40000000000 */
[----:B------:R-:W-:-:S06]  /*11e0*/  SHF.R.U32.HI R0, RZ, 0x7, R0 ;  /* 0x00000007ff007819 */ /* 0x000fcc0000011600 */
[----:B----4-:R-:W4:Y:S01]  /*11f0*/  SHFL.IDX PT, R0, R0, RZ, 0x1f ;  /* 0x00001fff00007589 */ /* 0x010f2200000e0000 */
[----:B---3--:R-:W-:Y:S01]  /*1200*/  ULEA UR6, UR7, UR6, 0x18 ;  /* 0x0000000607067291 */ /* 0x008fe2000f8ec03f */
[----:B----4-:R-:W-:-:S13]  /*1210*/  R2UR UR4, R0 ;  /* 0x00000000000472ca */ /* 0x010fda00000e0000 */
[----:B------:R-:W-:-:S04]  /*1220*/  ULEA.HI UR5, UR4, UR4, URZ, 0x1 ;  /* 0x0000000404057291 */ /* 0x000fc8000f8f083f */
[----:B------:R-:W-:-:S04]  /*1230*/  ULOP3.LUT UR5, UR5, 0x7fffe, URZ, 0xc0, !UPT ;  /* 0x0007fffe05057892 */ /* 0x000fc8000f8ec03f */
[----:B------:R-:W-:-:S03]  /*1240*/  UIADD3 UR5, UR4, -UR5, URZ ;  /* 0x8000000504057290 */ /* 0x000fc6000fffe03f */
[----:B------:R-:W-:Y:S01]  /*1250*/  ULDC UR4, c[0x0][0x28c] ;  /* 0x0000a30000047ab9 */ /* 0x000fe20000000800 */
[----:B------:R-:W-:Y:S01]  /*1260*/  ULEA UR5, UR5, UR6, 0xd ;  /* 0x0000000605057291 */ /* 0x000fe2000f8e683f */
[----:B------:R-:W-:-:S03]  /*1270*/  ISETP.LT.AND P0, PT, RZ, UR4, PT ;  /* 0x00000004ff007c0c */ /* 0x000fc6000bf01270 */
[----:B------:R-:W-:-:S04]  /*1280*/  UIADD3 UR5, UR5, 0x100, URZ ;  /* 0x0000010005057890 */ /* 0x000fc8000fffe03f */
[----:B------:R-:W-:-:S04]  /*1290*/  USHF.R.U32.HI UR5, URZ, 0x4, UR5 ;  /* 0x000000043f057899 */ /* 0x000fc80008011605 */
[----:B------:R-:W-:-:S04]  /*12a0*/  ULOP3.LUT UR5, UR5, 0x3fff, URZ, 0xc0, !UPT ;  /* 0x00003fff05057892 */ /* 0x000fc8000f8ec03f */
[----:B------:R-:W-:Y:S01]  /*12b0*/  ULOP3.LUT UR41, UR5, 0x10000, URZ, 0xfc, !UPT ;  /* 0x0001000005297892 */ /* 0x000fe2000f8efc3f */
[----:B01----:R-:W-:Y:S11]  /*12c0*/  @P0 BRA `(.L_x_17) ;  /* 0x0000000000400947 */ /* 0x003ff60003800000 */
[----:B------:R-:W-:Y:S01]  /*12d0*/  MOV R0, 0x0 ;  /* 0x0000000000007802 */ /* 0x000fe20000000f00 */
[----:B------:R-:W-:Y:S01]  /*12e0*/  ULDC.64 UR4, c[0x4][0x68] ;  /* 0x01001a0000047ab9 */ /* 0x000fe20000000a00 */
[----:B------:R-:W-:Y:S01]  /*12f0*/  ULDC.64 UR6, c[0x4][0x8] ;  /* 0x0100020000067ab9 */ /* 0x000fe20000000a00 */
[----:B01----:R-:W-:Y:S01]  /*1300*/  IMAD.U32 R4, RZ, RZ, UR4 ;  /* 0x00000004ff047e24 */ /* 0x003fe2000f8e00ff */
[----:B------:R0:W1:Y:S01]  /*1310*/  LDC.64 R14, c[0x4][R0] ;  /* 0x01000000000e7b82 */ /* 0x0000620000000a00 */
[----:B------:R-:W-:Y:S01]  /*1320*/  IMAD.U32 R5, RZ, RZ, UR5 ;  /* 0x00000005ff057e24 */ /* 0x000fe2000f8e00ff */
[----:B------:R-:W-:Y:S01]  /*1330*/  ULDC.64 UR4, c[0x4][0x70] ;  /* 0x01001c0000047ab9 */ /* 0x000fe20000000a00 */
[----:B------:R-:W-:Y:S02]  /*1340*/  IMAD.U32 R10, RZ, RZ, UR6 ;  /* 0x00000006ff0a7e24 */ /* 0x000fe4000f8e00ff */
[----:B------:R-:W-:Y:S02]  /*1350*/  IMAD.U32 R6, RZ, RZ, UR4 ;  /* 0x00000004ff067e24 */ /* 0x000fe4000f8e00ff */
[----:B------:R-:W-:-:S02]  /*1360*/  IMAD.U32 R7, RZ, RZ, UR5 ;  /* 0x00000005ff077e24 */ /* 0x000fc4000f8e00ff */
[----:B------:R-:W-:Y:S02]  /*1370*/  IMAD.U32 R11, RZ, RZ, UR7 ;  /* 0x00000007ff0b7e24 */ /* 0x000fe4000f8e00ff */
[----:B------:R-:W-:Y:S02]  /*1380*/  IMAD.MOV.U32 R8, RZ, RZ, 0x1e1 ;  /* 0x000001e1ff087424 */ /* 0x000fe400078e00ff */
[----:B------:R-:W-:Y:S02]  /*1390*/  IMAD.MOV.U32 R12, RZ, RZ, 0x1 ;  /* 0x00000001ff0c7424 */ /* 0x000fe400078e00ff */
[----:B0-----:R-:W-:-:S07]  /*13a0*/  IMAD.MOV.U32 R13, RZ, RZ, RZ ;  /* 0x000000ffff0d7224 */ /* 0x001fce00078e00ff */
[----:B------:R-:W-:-:S07]  /*13b0*/  LEPC R20, `(.L_x_17) ;  /* 0x000000001014794e */ /* 0x000fce0000000000 */
[----:B-12--5:R-:W-:Y:S05]  /*13c0*/  CALL.ABS.NOINC R14 ;  /* 0x000000000e007343 */ /* 0x026fea0003c00000 */
.L_x_17:
[----:B------:R-:W-:-:S04]  /*13d0*/  LOP3.LUT R0, R19, 0x1, RZ, 0xfc, !PT ;  /* 0x0000000113007812 */ /* 0x000fc800078efcff */
[----:B------:R-:W-:-:S13]  /*13e0*/  ISETP.NE.AND P0, PT, R0, 0x3, PT ;  /* 0x000000030000780c */ /* 0x000fda0003f05270 */
[----:B------:R-:W-:Y:S05]  /*13f0*/  @!P0 BRA `(.L_x_18) ;  /* 0x0000000000048947 */ /* 0x000fea0003800000 */
[----:B------:R-:W-:Y:S01]  /*1400*/  BPT.TRAP 0x1 ;  /* 0x000000040000795c */ /* 0x000fe20000300000 */
.L_x_18:
[----:B------:R-:W3:Y:S01]  /*1410*/  S2UR UR5, SR_CgaCtaId ;  /* 0x00000000000579c3 */ /* 0x000ee20000008800 */
[----:B------:R-:W-:Y:S01]  /*1420*/  UMOV UR4, 0x400 ;  /* 0x0000040000047882 */ /* 0x000fe20000000000 */
[----:B------:R-:W-:Y:S02]  /*1430*/  IMAD.U32 R0, RZ, RZ, UR38 ;  /* 0x00000026ff007e24 */ /* 0x000fe4000f8e00ff */
[----:B------:R-:W-:-:S03]  /*1440*/  IMAD.U32 R3, RZ, RZ, UR39 ;  /* 0x00000027ff037e24 */ /* 0x000fc6000f8e00ff */
[----:B------:R-:W-:Y:S01]  /*1450*/  SHF.L.U32 R0, R0, 0x1f, RZ ;  /* 0x0000001f00007819 */ /* 0x000fe200000006ff */
[----:B---3--:R-:W-:-:S06]  /*1460*/  ULEA UR4, UR5, UR4, 0x18 ;  /* 0x0000000405047291 */ /* 0x008fcc000f8ec03f */
[----:B------:R-:W-:-:S04]  /*1470*/  IMAD.U32 R6, RZ, RZ, UR4 ;  /* 0x00000004ff067e24 */ /* 0x000fc8000f8e00ff */
[----:B------:R-:W-:-:S04]  /*1480*/  IMAD R3, R3, 0x8, R6 ;  /* 0x0000000803037824 */ /* 0x000fc800078e0206 */
[----:B------:R3:W4:Y:S01]  /*1490*/  SYNCS.PHASECHK.TRANS64.TRYWAIT P1, [R3+URZ], R0 ;  /* 0x00000000030075a7 */ /* 0x000722000802017f */
[----:B------:R-:W-:Y:S05]  /*14a0*/  @!P0 BRA `(.L_x_19) ;  /* 0x0000000000048947 */ /* 0x000fea0003800000 */
[----:B------:R-:W-:Y:S01]  /*14b0*/  BPT.TRAP 0x1 ;  /* 0x000000040000795c */ /* 0x000fe20000300000 */
.L_x_19:
[----:B----4-:R-:W-:Y:S05]  /*14c0*/  @P1 BRA `(.L_x_20) ;  /* 0x0000000000081947 */ /* 0x010fea0003800000 */
[----:B------:R-:W4:Y:S02]  /*14d0*/  SYNCS.PHASECHK.TRANS64.TRYWAIT P1, [R3+URZ], R0 ;  /* 0x00000000030075a7 */ /* 0x000f24000802017f */
[----:B----4-:R-:W-:Y:S05]  /*14e0*/  @!P1 BRA `(.L_x_21) ;  /* 0x0000009000ec9947 */ /* 0x010fea0003800000 */
.L_x_20:
[----:B------:R-:W-:-:S04]  /*14f0*/  UISETP.LT.AND UP0, UPT, UR40, 0x1, UPT ;  /* 0x000000012800788c */ /* 0x000fc8000bf01270 */
[----:B------:R-:W-:-:S06]  /*1500*/  USEL UR4, UR40, 0x1, UP0 ;  /* 0x0000000128047887 */ /* 0x000fcc0008000000 */
[----:B---34-:R-:W-:Y:S01]  /*1510*/  IMAD.U32 R0, RZ, RZ, UR4 ;  /* 0x00000004ff007e24 */ /* 0x018fe2000f8e00ff */
[----:B------:R-:W-:Y:S05]  /*1520*/  WARPSYNC.ALL ;  /* 0x0000000000007948 */ /* 0x000fea0003800000 */
[----:B------:R-:W-:-:S04]  /*1530*/  IADD3 R0, -R0, UR40, RZ ;  /* 0x0000002800007c10 */ /* 0x000fc8000fffe1ff */
[----:B------:R-:W-:Y:S02]  /*1540*/  ISETP.GE.AND P1, PT, R0, 0x1, PT ;  /* 0x000000010000780c */ /* 0x000fe40003f26270 */
[----:B------:R-:W-:Y:S01]  /*1550*/  R2UR UR4, R6 ;  /* 0x00000000060472ca */ /* 0x000fe200000e0000 */
[----:B------:R-:W-:Y:S01]  /*1560*/  UIMAD UR8, UR39, 0xc00, UR41 ;  /* 0x00000c00270878a4 */ /* 0x000fe2000f8e0229 */
[----:B------:R-:W-:Y:S01]  /*1570*/  WARPGROUP.ARRIVE ;  /* 0x00000000000079c5 */ /* 0x000fe20000000000 */
[----:B------:R-:W-:Y:S01]  /*1580*/  UMOV UR9, 0x40000040 ;  /* 0x4000004000097882 */ /* 0x000fe20000000000 */
[----:B------:R-:W-:Y:S01]  /*1590*/  UMOV UR11, 0x40000040 ;  /* 0x40000040000b7882 */ /* 0x000fe20000000000 */
[----:B------:R-:W-:Y:S01]  /*15a0*/  UIADD3 UR12, UR8, 0x400, URZ ;  /* 0x00000400080c7890 */ /* 0x000fe2000fffe03f */
[----:B------:R-:W-:Y:S01]  /*15b0*/  UMOV UR15, UR11 ;  /* 0x0000000b000f7c82 */ /* 0x000fe20008000000 */
[----:B------:R-:W-:-:S06]  /*15c0*/  UMOV UR13, 0x40000040 ;  /* 0x40000040000d7882 */ /* 0x000fcc0000000000 */
[----:B------:R-:W-:-:S04]  /*15d0*/  UIADD3 UR4, UR4, 0x18100, URZ ;  /* 0x0001810004047890 */ /* 0x000fc8000fffe03f */
[----:B------:R-:W-:-:S04]  /*15e0*/  USHF.R.U32.HI UR4, URZ, 0x4, UR4 ;  /* 0x000000043f047899 */ /* 0x000fc80008011604 */
[----:B------:R-:W-:-:S04]  /*15f0*/  ULOP3.LUT UR4, UR4, 0x3fff, URZ, 0xc0, !UPT ;  /* 0x00003fff04047892 */ /* 0x000fc8000f8ec03f */
[----:B------:R-:W-:-:S04]  /*1600*/  ULOP3.LUT UR4, UR4, 0x10000, URZ, 0xfc, !UPT ;  /* 0x0001000004047892 */ /* 0x000fc8000f8efc3f */
[----:B------:R-:W-:-:S07]  /*1610*/  ULEA UR6, UR39, UR4, 0xb ;  /* 0x0000000427067291 */ /* 0x000fce000f8e583f */
[----:B------:R-:W-:Y:S02]  /*1620*/  UMOV UR10, UR6 ;  /* 0x00000006000a7c82 */ /* 0x000fe40008000000 */
[----:B------:R-:W-:Y:S01]  /*1630*/  IGMMA.64x128x32.S8.S8 R88, gdesc[UR8], RZ, !UPT, gsb0 ;  /* 0x03600000085879f1 */ /* 0x000fe2000c0410ff */
[----:B------:R-:W-:Y:S02]  /*1640*/  UMOV UR14, UR10 ;  /* 0x0000000a000e7c82 */ /* 0x000fe40008000000 */
[----:B------:R-:W-:Y:S02]  /*1650*/  WARPGROUP.DEPBAR.LE gsb0, 0x0 ;  /* 0x00008000000079c5 */ /* 0x000fe40000010000 */
[----:B------:R-:W-:-:S06]  /*1660*/  WARPGROUP.ARRIVE ;  /* 0x00000000000079c5 */ /* 0x000fcc0000000000 */
[----:B------:R-:W-:Y:S01]  /*1670*/  IGMMA.64x128x32.S8.S8 R24, gdesc[UR12], RZ, !UPT, gsb0 ;  /* 0x036000000c1879f1 */ /* 0x000fe2000c0410ff */
[----:B------:R-:W-:Y:S02]  /*1680*/  UIADD3 UR12, UR8, 0x2, URZ ;  /* 0x00000002080c7890 */ /* 0x000fe4000fffe03f */
[----:B------:R-:W-:Y:S01]  /*1690*/  UIADD3 UR14, UR6, 0x2, URZ ;  /* 0x00000002060e7890 */ /* 0x000fe2000fffe03f */
[----:B------:R-:W-:Y:S01]  /*16a0*/  UMOV UR13, 0x40000040 ;  /* 0x40000040000d7882 */ /* 0x000fe20000000000 */
[----:B------:R-:W-:Y:S01]  /*16b0*/  UMOV UR15, 0x40000040 ;  /* 0x40000040000f7882 */ /* 0x000fe20000000000 */
[----:B------:R-:W-:Y:S02]  /*16c0*/  WARPGROUP.DEPBAR.LE gsb0, 0x0 ;  /* 0x00008000000079c5 */ /* 0x000fe40000010000 */
[----:B------:R-:W-:-:S06]  /*16d0*/  WARPGROUP.ARRIVE ;  /* 0x00000000000079c5 */ /* 0x000fcc0000000000 */
[----:B------:R-:W-:Y:S01]  /*16e0*/  IGMMA.64x128x32.S8.S8 R88, gdesc[UR12], R88, gsb0 ;  /* 0x036000000c5879f1 */ /* 0x000fe20008041058 */
[----:B------:R-:W-:Y:S01]  /*16f0*/  UIADD3 UR12, UR8, 0x402, URZ ;  /* 0x00000402080c7890 */ /* 0x000fe2000fffe03f */
[----:B------:R-:W-:Y:S01]  /*1700*/  UMOV UR13, 0x40000040 ;  /* 0x40000040000d7882 */ /* 0x000fe20000000000 */
[----:B------:R-:W-:Y:S02]  /*1710*/  WARPGROUP.DEPBAR.LE gsb0, 0x0 ;  /* 0x00008000000079c5 */ /* 0x000fe40000010000 */
[----:B------:R-:W-:-:S06]  /*1720*/  WARPGROUP.ARRIVE ;  /* 0x00000000000079c5 */ /* 0x000fcc0000000000 */
[----:B------:R-:W-:Y:S01]  /*1730*/  IGMMA.64x128x32.S8.S8 R24, gdesc[UR12], R24, gsb0 ;  /* 0x036000000c1879f1 */ /* 0x000fe20008041018 */
        /* <DEDUP_REMOVED lines=71> */
[----:B------:R-:W-:Y:S03]  /*1bb0*/  IGMMA.64x128x32.S8.S8 R24, gdesc[UR12], R24, gsb0 ;  /* 0x036000000c1879f1 */ /* 0x000fe60008041018 */
[----:B------:R-:W-:Y:S02]  /*1bc0*/  WARPGROUP.DEPBAR.LE gsb0, 0x0 ;  /* 0x00008000000079c5 */ /* 0x000fe40000010000 */
[----:B------:R-:W-:Y:S05]  /*1bd0*/  @!P1 BRA `(.L_x_22) ;  /* 0x0000000800389947 */ /* 0x000fea0003800000 */
[----:B------:R-:W-:Y:S02]  /*1be0*/  UIADD3 UR5, UR39, 0x1, URZ ;  /* 0x0000000127057890 */ /* 0x000fe4000fffe03f */
[----:B------:R-:W-:Y:S02]  /*1bf0*/  IMAD.U32 R3, RZ, RZ, UR39 ;  /* 0x00000027ff037e24 */ /* 0x000fe4000f8e00ff */
[----:B------:R-:W-:-:S04]  /*1c00*/  UISETP.NE.AND UP0, UPT, UR5, 0x2, UPT ;  /* 0x000000020500788c */ /* 0x000fc8000bf05270 */
[----:B------:R-:W-:Y:S02]  /*1c10*/  USEL UR6, URZ, 0x1, UP0 ;  /* 0x000000013f067887 */ /* 0x000fe40008000000 */
[----:B------:R-:W-:Y:S02]  /*1c20*/  USEL UR5, UR5, URZ, UP0 ;  /* 0x0000003f05057287 */ /* 0x000fe40008000000 */
[----:B------:R-:W-:-:S06]  /*1c30*/  ULOP3.LUT UR6, UR38, UR6, URZ, 0x3c, !UPT ;  /* 0x0000000626067292 */ /* 0x000fcc000f8e3c3f */
[----:B------:R-:W-:-:S07]  /*1c40*/  IMAD.U32 R7, RZ, RZ, UR6 ;  /* 0x00000006ff077e24 */ /* 0x000fce000f8e00ff */
.L_x_29:
[----:B------:R-:W-:Y:S05]  /*1c50*/  @!P0 BRA `(.L_x_23) ;  /* 0x0000000000048947 */ /* 0x000fea0003800000 */
[----:B------:R-:W-:Y:S01]  /*1c60*/  BPT.TRAP 0x1 ;  /* 0x000000040000795c */ /* 0x000fe20000300000 */
.L_x_23:
[----:B------:R-:W3:Y:S01]  /*1c70*/  S2UR UR7, SR_CgaCtaId ;  /* 0x00000000000779c3 */ /* 0x000ee20000008800 */
[----:B------:R-:W-:Y:S01]  /*1c80*/  UMOV UR6, 0x400 ;  /* 0x0000040000067882 */ /* 0x000fe20000000000 */
[----:B01----:R-:W-:Y:S01]  /*1c90*/  IMAD.U32 R5, RZ, RZ, UR5 ;  /* 0x00000005ff057e24 */ /* 0x003fe2000f8e00ff */
[----:B------:R-:W-:Y:S01]  /*1ca0*/  SHF.L.U32 R4, R7, 0x1f, RZ ;  /* 0x0000001f07047819 */ /* 0x000fe200000006ff */
[----:B---3--:R-:W-:-:S06]  /*1cb0*/  ULEA UR6, UR7, UR6, 0x18 ;  /* 0x0000000607067291 */ /* 0x008fcc000f8ec03f */
[----:B------:R-:W-:-:S04]  /*1cc0*/  IMAD.U32 R6, RZ, RZ, UR6 ;  /* 0x00000006ff067e24 */ /* 0x000fc8000f8e00ff */
[----:B------:R-:W-:-:S04]  /*1cd0*/  IMAD R5, R5, 0x8, R6 ;  /* 0x0000000805057824 */ /* 0x000fc800078e0206 */
[----:B------:R0:W1:Y:S01]  /*1ce0*/  SYNCS.PHASECHK.TRANS64.TRYWAIT P1, [R5+URZ], R4 ;  /* 0x00000004050075a7 */ /* 0x000062000802017f */
[----:B------:R-:W-:Y:S05]  /*1cf0*/  @!P0 BRA `(.L_x_24) ;  /* 0x0000000000048947 */ /* 0x000fea0003800000 */
[----:B------:R-:W-:Y:S01]  /*1d00*/  BPT.TRAP 0x1 ;  /* 0x000000040000795c */ /* 0x000fe20000300000 */
.L_x_24:
[----:B-1----:R-:W-:Y:S05]  /*1d10*/  @P1 BRA `(.L_x_25) ;  /* 0x0000000000081947 */ /* 0x002fea0003800000 */
[----:B------:R-:W1:Y:S02]  /*1d20*/  SYNCS.PHASECHK.TRANS64.TRYWAIT P1, [R5+URZ], R4 ;  /* 0x00000004050075a7 */ /* 0x000e64000802017f */
[----:B-1----:R-:W-:Y:S05]  /*1d30*/  @!P1 BRA `(.L_x_26) ;  /* 0x0000008800ec9947 */ /* 0x002fea0003800000 */
.L_x_25:
[----:B------:R-:W-:Y:S01]  /*1d40*/  UIMAD UR8, UR5, 0xc00, UR41 ;  /* 0x00000c00050878a4 */ /* 0x000fe2000f8e0229 */
[----:B------:R-:W-:Y:S01]  /*1d50*/  WARPGROUP.ARRIVE ;  /* 0x00000000000079c5 */ /* 0x000fe20000000000 */
[----:B------:R-:W-:Y:S01]  /*1d60*/  ULEA UR6, UR5, UR4, 0xb ;  /* 0x0000000405067291 */ /* 0x000fe2000f8e583f */
[----:B------:R-:W-:Y:S01]  /*1d70*/  UMOV UR9, 0x40000040 ;  /* 0x4000004000097882 */ /* 0x000fe20000000000 */
[----:B------:R-:W-:Y:S01]  /*1d80*/  UMOV UR11, 0x40000040 ;  /* 0x40000040000b7882 */ /* 0x000fe20000000000 */
[----:B------:R-:W-:Y:S01]  /*1d90*/  UIADD3 UR12, UR8, 0x400, URZ ;  /* 0x00000400080c7890 */ /* 0x000fe2000fffe03f */
[----:B------:R-:W-:-:S03]  /*1da0*/  UMOV UR15, UR11 ;  /* 0x0000000b000f7c82 */ /* 0x000fc60008000000 */
[----:B------:R-:W-:Y:S01]  /*1db0*/  UMOV UR10, UR6 ;  /* 0x00000006000a7c82 */ /* 0x000fe20008000000 */
[----:B------:R-:W-:Y:S01]  /*1dc0*/  UMOV UR13, 0x40000040 ;  /* 0x40000040000d7882 */ /* 0x000fe20000000000 */
[----:B------:R-:W-:Y:S01]  /*1dd0*/  IGMMA.64x128x32.S8.S8 R88, gdesc[UR8], R88, gsb0 ;  /* 0x03600000085879f1 */ /* 0x000fe20008041058 */
[----:B------:R-:W-:Y:S02]  /*1de0*/  UMOV UR14, UR10 ;  /* 0x0000000a000e7c82 */ /* 0x000fe40008000000 */
        /* <DEDUP_REMOVED lines=89> */
[----:B------:R-:W-:Y:S01]  /*2380*/  BPT.TRAP 0x1 ;  /* 0x000000040000795c */ /* 0x000fe20000300000 */
.L_x_27:
[----:B------:R-:W-:-:S13]  /*2390*/  ISETP.NE.AND P1, PT, R23, RZ, PT ;  /* 0x000000ff1700720c */ /* 0x000fda0003f25270 */
[----:B01----:R-:W-:-:S04]  /*23a0*/  @P1 IMAD R4, R3, 0x8, R6 ;  /* 0x0000000803041824 */ /* 0x003fc800078e0206 */
[----:B------:R-:W-:-:S05]  /*23b0*/  @P1 VIADD R5, R4, 0x10 ;  /* 0x0000001004051836 */ /* 0x000fca0000000000 */
[----:B------:R-:W-:-:S04]  /*23c0*/  @P1 PRMT R5, R152, 0x654, R5 ;  /* 0x0000065498051816 */ /* 0x000fc80000000005 */
[----:B------:R0:W-:Y:S01]  /*23d0*/  @P1 SYNCS.ARRIVE.TRANS64.RED.A1T0 RZ, [R5+URZ], RZ ;  /* 0x000000ff05ff19a7 */ /* 0x0001e2000810043f */
[----:B------:R-:W-:-:S13]  /*23e0*/  ISETP.GT.U32.AND P1, PT, R19, 0x1, PT ;  /* 0x000000011300780c */ /* 0x000fda0003f24070 */
[----:B0-----:R-:W-:Y:S05]  /*23f0*/  @P1 BRA `(.L_x_28) ;  /* 0x0000000000041947 */ /* 0x001fea0003800000 */
[----:B------:R-:W-:Y:S01]  /*2400*/  BPT.TRAP 0x1 ;  /* 0x000000040000795c */ /* 0x000fe20000300000 */
.L_x_28:
[----:B------:R-:W-:Y:S01]  /*2410*/  UIADD3 UR5, UR5, 0x1, URZ ;  /* 0x0000000105057890 */ /* 0x000fe2000fffe03f */
[C---:B------:R-:W-:Y:S01]  /*2420*/  ISETP.GT.AND P2, PT, R0.reuse, 0x1, PT ;  /* 0x000000010000780c */ /* 0x040fe20003f44270 */
[----:B------:R-:W-:Y:S02]  /*2430*/  VIADD R3, R3, 0x1 ;  /* 0x0000000103037836 */ /* 0x000fe40000000000 */
[----:B------:R-:W-:Y:S01]  /*2440*/  UISETP.NE.AND UP0, UPT, UR5, 0x2, UPT ;  /* 0x000000020500788c */ /* 0x000fe2000bf05270 */
[----:B------:R-:W-:Y:S02]  /*2450*/  VIADD R0, R0, 0xffffffff ;  /* 0xffffffff00007836 */ /* 0x000fe40000000000 */
[C---:B------:R-:W-:Y:S01]  /*2460*/  ISETP.NE.AND P1, PT, R3.reuse, 0x2, PT ;  /* 0x000000020300780c */ /* 0x040fe20003f25270 */
[----:B------:R-:W-:Y:S02]  /*2470*/  USEL UR6, URZ, 0x1, UP0 ;  /* 0x000000013f067887 */ /* 0x000fe40008000000 */
[----:B------:R-:W-:Y:S01]  /*2480*/  USEL UR5, UR5, URZ, UP0 ;  /* 0x0000003f05057287 */ /* 0x000fe20008000000 */
[----:B------:R-:W-:-:S03]  /*2490*/  SEL R3, R3, RZ, P1 ;  /* 0x000000ff03037207 */ /* 0x000fc60000800000 */
[----:B------:R-:W-:Y:S01]  /*24a0*/  LOP3.LUT R7, R7, UR6, RZ, 0x3c, !PT ;  /* 0x0000000607077c12 */ /* 0x000fe2000f8e3cff */
[----:B------:R-:W-:Y:S07]  /*24b0*/  @P2 BRA `(.L_x_29) ;  /* 0xfffffff400e42947 */ /* 0x000fee000383ffff */
.L_x_22:
[----:B------:R-:W3:Y:S02]  /*24c0*/  LDC R0, c[0x0][0x28c] ;  /* 0x0000a300ff007b82 */ /* 0x000ee40000000800 */
[----:B---3--:R-:W-:-:S13]  /*24d0*/  ISETP.GE.AND P1, PT, R0, 0x1, PT ;  /* 0x000000010000780c */ /* 0x008fda0003f26270 */
[----:B------:R-:W-:Y:S05]  /*24e0*/  @!P1 BRA `(.L_x_30) ;  /* 0x0000000000409947 */ /* 0x000fea0003800000 */
[----:B------:R-:W-:Y:S05]  /*24f0*/  @!P0 BRA `(.L_x_31) ;  /* 0x0000000000048947 */ /* 0x000fea0003800000 */
[----:B------:R-:W-:Y:S01]  /*2500*/  BPT.TRAP 0x1 ;  /* 0x000000040000795c */ /* 0x000fe20000300000 */
.L_x_31:
[----:B------:R-:W-:Y:S01]  /*2510*/  ISETP.NE.AND P0, PT, R23, RZ, PT ;  /* 0x000000ff1700720c */ /* 0x000fe20003f05270 */
[----:B------:R-:W-:-:S12]  /*2520*/  UISETP.LT.AND UP1, UPT, UR40, 0x1, UPT ;  /* 0x000000012800788c */ /* 0x000fd8000bf21270 */
[----:B------:R-:W-:-:S05]  /*2530*/  VOTEU.ANY UP0, P0 ;  /* 0x00000000003f7886 */ /* 0x000fca0000000100 */
[----:B------:R-:W-:-:S04]  /*2540*/  @UP0 USEL UR4, UR40, 0x1, UP1 ;  /* 0x0000000128040887 */ /* 0x000fc80008800000 */
[----:B------:R-:W-:-:S06]  /*2550*/  @UP0 UIADD3 UR4, UR39, UR40, -UR4 ;  /* 0x0000002827040290 */ /* 0x000fcc000fffe804 */
[----:B------:R-:W-:-:S04]  /*2560*/  IMAD.U32 R0, RZ, RZ, UR4 ;  /* 0x00000004ff007e24 */ /* 0x000fc8000f8e00ff */
[----:B------:R-:W-:-:S05]  /*2570*/  @P0 IMAD.SHL.U32 R0, R0, 0x8, RZ ;  /* 0x0000000800000824 */ /* 0x000fca00078e00ff */
[----:B------:R-:W-:-:S04]  /*2580*/  @P0 LOP3.LUT R0, R0, 0x8, RZ, 0xc0, !PT ;  /* 0x0000000800000812 */ /* 0x000fc800078ec0ff */
[----:B------:R-:W-:-:S04]  /*2590*/  @P0 IADD3 R3, R6, 0x10, R0 ;  /* 0x0000001006030810 */ /* 0x000fc80007ffe000 */
[----:B------:R-:W-:-:S04]  /*25a0*/  @P0 PRMT R3, R152, 0x654, R3 ;  /* 0x0000065498030816 */ /* 0x000fc80000000003 */
[----:B------:R3:W-:Y:S01]  /*25b0*/  @P0 SYNCS.ARRIVE.TRANS64.RED.A1T0 RZ, [R3+URZ], RZ ;  /* 0x000000ff03ff09a7 */ /* 0x0007e2000810043f */
[----:B------:R-:W-:-:S13]  /*25c0*/  ISETP.GT.U32.AND P0, PT, R19, 0x1, PT ;  /* 0x000000011300780c */ /* 0x000fda0003f04070 */
[----:B---3--:R-:W-:Y:S05]  /*25d0*/  @P0 BRA `(.L_x_30) ;  /* 0x0000000000040947 */ /* 0x008fea0003800000 */
[----:B------:R-:W-:Y:S01]  /*25e0*/  BPT.TRAP 0x1 ;  /* 0x000000040000795c */ /* 0x000fe20000300000 */
.L_x_30:
[----:B------:R-:W3:Y:S01]  /*25f0*/  LDC R6, c[0x0][0x288] ;  /* 0x0000a200ff067b82 */ /* 0x000ee20000000800 */
[--C-:B------:R-:W-:Y:S01]  /*2600*/  SHF.R.U32.HI R0, RZ, 0x7, R18.reuse ;  /* 0x00000007ff007819 */ /* 0x100fe20000011612 */
[----:B------:R-:W-:Y:S01]  /*2610*/  UIADD3 UR39, UR40, UR39, URZ ;  /* 0x0000002728277290 */ /* 0x000fe2000fffe03f */
[----:B------:R-:W-:Y:S01]  /*2620*/  SHF.R.U32.HI R3, RZ, 0x2, R18 ;  /* 0x00000002ff037819 */ /* 0x000fe20000011612 */
[----:B------:R-:W-:Y:S01]  /*2630*/  IMAD.SHL.U32 R14, R18, 0x2, RZ ;  /* 0x00000002120e7824 */ /* 0x000fe200078e00ff */
[----:B------:R-:W-:Y:S01]  /*2640*/  LOP3.LUT R0, R0, 0x1, RZ, 0xc0, !PT ;  /* 0x0000000100007812 */ /* 0x000fe200078ec0ff */
[----:B------:R-:W-:Y:S01]  /*2650*/  USHF.R.U32.HI UR4, URZ, 0x1, UR39 ;  /* 0x000000013f047899 */ /* 0x000fe20008011627 */
[----:B01----:R-:W-:Y:S01]  /*2660*/  LOP3.LUT R4, R18, 0x60, RZ, 0xc0, !PT ;  /* 0x0000006012047812 */ /* 0x003fe200078ec0ff */
[----:B------:R-:W-:Y:S01]  /*2670*/  ULDC UR8, c[0x0][0x284] ;  /* 0x0000a10000087ab9 */ /* 0x000fe20000000800 */
[----:B------:R-:W-:Y:S01]  /*2680*/  LOP3.LUT R3, R3, 0x7, RZ, 0xc0, !PT ;  /* 0x0000000703037812 */ /* 0x000fe200078ec0ff */
[----:B------:R-:W-:Y:S01]  /*2690*/  IMAD.SHL.U32 R8, R0, 0x40, RZ ;  /* 0x0000004000087824 */ /* 0x000fe200078e00ff */
[----:B------:R-:W-:Y:S01]  /*26a0*/  SHF.R.U32.HI R4, RZ, 0x1, R4 ;  /* 0x00000001ff047819 */ /* 0x000fe20000011604 */
[----:B------:R-:W-:-:S02]  /*26b0*/  ULOP3.LUT UR4, UR4, 0x1, URZ, 0xc0, !UPT ;  /* 0x0000000104047892 */ /* 0x000fc4000f8ec03f */
[----:B------:R-:W-:Y:S01]  /*26c0*/  UISETP.GT.U32.AND UP1, UPT, UR39, 0x1, UPT ;  /* 0x000000012700788c */ /* 0x000fe2000bf24070 */
[-CC-:B------:R-:W-:Y:S01]  /*26d0*/  IADD3 R5, RZ, -R4.reuse, -R3.reuse ;  /* 0x80000004ff057210 */ /* 0x180fe20007ffe803 */
[----:B------:R-:W-:Y:S01]  /*26e0*/  UISETP.NE.U32.AND UP0, UPT, UR4, 0x1, UPT ;  /* 0x000000010400788c */ /* 0x000fe2000bf05070 */
[----:B------:R-:W-:Y:S01]  /*26f0*/  LOP3.LUT R3, R8, 0x40, R3, 0xe2, !PT ;  /* 0x0000004008037812 */ /* 0x000fe200078ee203 */
[----:B------:R-:W-:Y:S01]  /*2700*/  IMAD R8, R153, 0xc0, RZ ;  /* 0x000000c099087824 */ /* 0x000fe200078e02ff */
[----:B------:R-:W-:Y:S01]  /*2710*/  ULDC.64 UR6, c[0x0][0x5d0] ;  /* 0x0001740000067ab9 */ /* 0x000fe20000000a00 */
[----:B------:R-:W-:Y:S01]  /*2720*/  IMAD R5, R0, -0x40, R5 ;  /* 0xffffffc000057824 */ /* 0x000fe200078e0205 */
[----:B------:R-:W-:Y:S01]  /*2730*/  LOP3.LUT R4, R3, R4, RZ, 0xfc, !PT ;  /* 0x0000000403047212 */ /* 0x000fe200078efcff */
[----:B------:R-:W-:Y:S01]  /*2740*/  IMAD.SHL.U32 R3, R154, 0x80, RZ ;  /* 0x000000809a037824 */ /* 0x000fe200078e00ff */
[----:B------:R-:W-:Y:S01]  /*2750*/  SHF.R.S32.HI R154, RZ, 0x1f, R22 ;  /* 0x0000001fff9a7819 */ /* 0x000fe20000011416 */
[----:B------:R-:W-:Y:S01]  /*2760*/  UISETP.LT.U32.AND UP1, UPT, UR40, 0x2, UP1 ;  /* 0x000000022800788c */ /* 0x000fe20008f21070 */
[----:B------:R-:W-:Y:S01]  /*2770*/  LOP3.LUT R0, R18, 0x3, RZ, 0xc0, !PT ;  /* 0x0000000312007812 */ /* 0x000fe200078ec0ff */
[----:B------:R-:W-:Y:S01]  /*2780*/  UISETP.GT.U32.AND UP0, UPT, UR40, 0x1, !UP0 ;  /* 0x000000012800788c */ /* 0x000fe2000c704070 */
[C---:B---3--:R-:W-:Y:S01]  /*2790*/  ISETP.GE.AND P0, PT, R3.reuse, R6, PT ;  /* 0x000000060300720c */ /* 0x048fe20003f06270 */
[----:B------:R-:W-:Y:S01]  /*27a0*/  IMAD R7, R154, UR6, RZ ;  /* 0x000000069a077c24 */ /* 0x000fe2000f8e02ff */
[----:B------:R-:W-:Y:S01]  /*27b0*/  LOP3.LUT R14, R3, 0x6, R14, 0xf8, !PT ;  /* 0x00000006030e7812 */ /* 0x000fe200078ef80e */
[----:B------:R-:W-:Y:S01]  /*27c0*/  IMAD R10, R0, -0x2, R6 ;  /* 0xfffffffe000a7824 */ /* 0x000fe200078e0206 */
[C---:B------:R-:W-:Y:S01]  /*27d0*/  ISETP.GE.OR P0, PT, R8.reuse, UR8, P0 ;  /* 0x0000000808007c0c */ /* 0x040fe20008706670 */
[----:B------:R-:W-:Y:S01]  /*27e0*/  USEL UR5, URZ, 0x1, !UP1 ;  /* 0x000000013f057887 */ /* 0x000fe2000c800000 */
[--C-:B------:R-:W-:Y:S01]  /*27f0*/  SHF.R.S32.HI R15, RZ, 0x1f, R14.reuse ;  /* 0x0000001fff0f7819 */ /* 0x100fe2000001140e */
[----:B------:R-:W-:Y:S01]  /*2800*/  USEL UR4, URZ, 0x1, !UP0 ;  /* 0x000000013f047887 */ /* 0x000fe2000c000000 */
[----:B------:R-:W-:Y:S01]  /*2810*/  IADD3 R0, -R8, UR8, R5 ;  /* 0x0000000808007c10 */ /* 0x000fe2000fffe105 */
[C---:B------:R-:W-:Y:S01]  /*2820*/  IMAD R9, R22.reuse, UR7, R7 ;  /* 0x0000000716097c24 */ /* 0x040fe2000f8e0207 */
[----:B------:R-:W-:Y:S01]  /*2830*/  ULOP3.LUT UR39, UR39, 0x1, URZ, 0xc0, !UPT ;  /* 0x0000000127277892 */ /* 0x000fe2000f8ec03f */
[----:B------:R-:W-:Y:S01]  /*2840*/  IMAD.MOV.U32 R5, RZ, RZ, RZ ;  /* 0x000000ffff057224 */ /* 0x000fe200078e00ff */
[----:B------:R-:W-:Y:S01]  /*2850*/  ULOP3.LUT UR38, UR4, UR38, UR5, 0x96, !UPT ;  /* 0x0000002604267292 */ /* 0x000fe2000f8e9605 */
[----:B------:R-:W-:-:S04]  /*2860*/  IMAD.WIDE.U32 R6, R22, UR6, R14 ;  /* 0x0000000616067c25 */ /* 0x000fc8000f8e000e */
[----:B------:R-:W-:-:S04]  /*2870*/  IMAD.WIDE R4, R153, 0xc0, R4 ;  /* 0x000000c099047825 */ /* 0x000fc800078e0204 */
[----:B------:R-:W-:Y:S02]  /*2880*/  IMAD.IADD R7, R7, 0x1, R9 ;  /* 0x0000000107077824 */ /* 0x000fe400078e0209 */
[----:B------:R-:W-:Y:S02]  /*2890*/  IMAD.IADD R3, R10, 0x1, -R3 ;  /* 0x000000010a037824 */ /* 0x000fe400078e0a03 */
[----:B------:R-:W-:Y:S01]  /*28a0*/  IMAD.MOV.U32 R153, RZ, RZ, -0x1 ;  /* 0xffffffffff997424 */ /* 0x000fe200078e00ff */
[----:B------:R-:W-:Y:S06]  /*28b0*/  @P0 BRA `(.L_x_32) ;  /* 0x0000006000f40947 */ /* 0x000fec0003800000 */
[----:B------:R-:W0:Y:S01]  /*28c0*/  LDC.64 R20, c[0x0][0x5c8] ;  /* 0x00017200ff147b82 */ /* 0x000e220000000a00 */
[----:B------:R-:W-:Y:S01]  /*28d0*/  ULDC.64 UR4, c[0x0][0x5c0] ;  /* 0x0001700000047ab9 */ /* 0x000fe20000000a00 */
[----:B------:R-:W-:Y:S01]  /*28e0*/  BSSY B0, `(.L_x_32) ;  /* 0x000063a000007945 */ /* 0x000fe20003800000 */
[-C--:B0-----:R-:W-:Y:S01]  /*28f0*/  IMAD R8, R5, R20.reuse, RZ ;  /* 0x0000001405087224 */ /* 0x081fe200078e02ff */
[----:B------:R-:W-:Y:S01]  /*2900*/  SHF.L.U64.HI R13, R20, 0x3, R21 ;  /* 0x00000003140d7819 */ /* 0x000fe20000010215 */
[----:B------:R-:W-:-:S04]  /*2910*/  IMAD.WIDE.U32 R6, R4, R20, R6 ;  /* 0x0000001404067225 */ /* 0x000fc800078e0006 */
[----:B------:R-:W-:Y:S01]  /*2920*/  IMAD R9, R4, R21, R8 ;  /* 0x0000001504097224 */ /* 0x000fe200078e0208 */
[----:B------:R-:W-:Y:S01]  /*2930*/  IADD3 R160, P0, R6, UR4, RZ ;  /* 0x0000000406a07c10 */ /* 0x000fe2000ff1e0ff */
[C---:B------:R-:W-:Y:S02]  /*2940*/  IMAD.SHL.U32 R11, R20.reuse, 0x8, RZ ;  /* 0x00000008140b7824 */ /* 0x040fe400078e00ff */
[----:B------:R-:W-:Y:S01]  /*2950*/  IMAD.IADD R9, R7, 0x1, R9 ;  /* 0x0000000107097824 */ /* 0x000fe200078e0209 */
[-C--:B------:R-:W-:Y:S02]  /*2960*/  LEA R6, P2, R20, R160.reuse, 0x7 ;  /* 0x000000a014067211 */ /* 0x080fe400078438ff */
[----:B------:R-:W-:Y:S02]  /*2970*/  IADD3 R8, P1, R11, R160, RZ ;  /* 0x000000a00b087210 */ /* 0x000fe40007f3e0ff */
[----:B------:R-:W-:Y:S02]  /*2980*/  IADD3.X R161, R9, UR5, RZ, P0, !PT ;  /* 0x0000000509a17c10 */ /* 0x000fe400087fe4ff */
[----:B-----5:R-:W-:-:S02]  /*2990*/  ISETP.NE.AND P0, PT, R156, RZ, PT ;  /* 0x000000ff9c00720c */ /* 0x020fc40003f05270 */
[----:B------:R-:W-:Y:S01]  /*29a0*/  LEA.HI.X R7, R20, R161, R21, 0x7, P2 ;  /* 0x000000a114077211 */ /* 0x000fe200010f3c15 */
[----:B------:R-:W-:Y:S01]  /*29b0*/  IMAD.X R9, R13, 0x1, R161, P1 ;  /* 0x000000010d097824 */ /* 0x000fe200008e06a1 */
[----:B------:R-:W-:-:S05]  /*29c0*/  IADD3 R10, P2, R11, R6, RZ ;  /* 0x000000060b0a7210 */ /* 0x000fca0007f5e0ff */
[----:B------:R-:W-:-:S04]  /*29d0*/  IMAD.X R11, R13, 0x1, R7, P2 ;  /* 0x000000010d0b7824 */ /* 0x000fc800010e0607 */
[----:B------:R-:W-:Y:S05]  /*29e0*/  @!P0 BRA `(.L_x_33) ;  /* 0x0000004800948947 */ /* 0x000fea0003800000 */
[----:B------:R-:W0:Y:S01]  /*29f0*/  LDC.64 R158, c[0x0][0x5b0] ;  /* 0x00016c00ff9e7b82 */ /* 0x000e220000000a00 */
[----:B------:R-:W-:Y:S01]  /*2a00*/  ULDC.64 UR4, c[0x0][0x5b8] ;  /* 0x00016e0000047ab9 */ /* 0x000fe20000000a00 */
[----:B------:R-:W-:Y:S01]  /*2a10*/  ISETP.GE.AND P0, PT, R0, 0x1, PT ;  /* 0x000000010000780c */ /* 0x000fe20003f06270 */
[----:B------:R-:W-:Y:S01]  /*2a20*/  IMAD R21, R154, UR4, RZ ;  /* 0x000000049a157c24 */ /* 0x000fe2000f8e02ff */
[----:B------:R-:W-:Y:S01]  /*2a30*/  BSSY B1, `(.L_x_34) ;  /* 0x0000010000017945 */ /* 0x000fe20003800000 */
[C---:B------:R-:W-:Y:S01]  /*2a40*/  IMAD.WIDE.U32 R14, R22.reuse, UR4, R14 ;  /* 0x00000004160e7c25 */ /* 0x040fe2000f8e000e */
[----:B------:R-:W-:Y:S02]  /*2a50*/  ISETP.LT.OR P3, PT, R3, 0x1, !P0 ;  /* 0x000000010300780c */ /* 0x000fe40004761670 */
[----:B------:R-:W1:Y:S01]  /*2a60*/  LDC.64 R12, c[0x0][0x5a8] ;  /* 0x00016a00ff0c7b82 */ /* 0x000e620000000a00 */
[----:B------:R-:W-:Y:S02]  /*2a70*/  IMAD R21, R22, UR5, R21 ;  /* 0x0000000516157c24 */ /* 0x000fe4000f8e0215 */
[----:B------:R-:W-:-:S02]  /*2a80*/  IMAD.MOV.U32 R20, RZ, RZ, R14 ;  /* 0x000000ffff147224 */ /* 0x000fc400078e000e */
[----:B------:R-:W-:Y:S02]  /*2a90*/  IMAD.IADD R21, R15, 0x1, R21 ;  /* 0x000000010f157824 */ /* 0x000fe400078e0215 */
[-C--:B0-----:R-:W-:Y:S01]  /*2aa0*/  IMAD R22, R5, R158.reuse, RZ ;  /* 0x0000009e05167224 */ /* 0x081fe200078e02ff */
[----:B------:R-:W-:Y:S01]  /*2ab0*/  SHF.L.U64.HI R165, R158, 0x3, R159 ;  /* 0x000000039ea57819 */ /* 0x000fe2000001029f */
[----:B------:R-:W-:-:S04]  /*2ac0*/  IMAD.WIDE.U32 R162, R4, R158, R20 ;  /* 0x0000009e04a27225 */ /* 0x000fc800078e0014 */
[----:B------:R-:W-:Y:S01]  /*2ad0*/  IMAD R171, R4, R159, R22 ;  /* 0x0000009f04ab7224 */ /* 0x000fe200078e0216 */
[----:B-1----:R-:W-:Y:S01]  /*2ae0*/  IADD3 R162, P1, R162, R12, RZ ;  /* 0x0000000ca2a27210 */ /* 0x002fe20007f3e0ff */
[----:B------:R-:W-:-:S03]  /*2af0*/  IMAD.SHL.U32 R164, R158, 0x8, RZ ;  /* 0x000000089ea47824 */ /* 0x000fc600078e00ff */
[----:B------:R-:W-:Y:S01]  /*2b00*/  IADD3.X R163, R13, R163, R171, P1, !PT ;  /* 0x000000a30da37210 */ /* 0x000fe20000ffe4ab */
[----:B------:R-:W-:Y:S08]  /*2b10*/  @P3 BRA `(.L_x_35) ;  /* 0x0000000000043947 */ /* 0x000ff00003800000 */
[----:B--2---:R0:W5:Y:S02]  /*2b20*/  LDG.E.U8 R157, desc[UR36][R162.64] ;  /* 0x00000024a29d7981 */ /* 0x004164000c1e1100 */
.L_x_35:
[----:B------:R-:W-:Y:S05]  /*2b30*/  BSYNC B1 ;  /* 0x0000000000017941 */ /* 0x000fea0003800000 */
.L_x_34:
[----:B-----5:R-:W-:Y:S01]  /*2b40*/  LOP3.LUT R22, R157, 0xffff, RZ, 0xc0, !PT ;  /* 0x0000ffff9d167812 */ /* 0x020fe200078ec0ff */
[----:B------:R-:W-:Y:S01]  /*2b50*/  IMAD.WIDE.U32 R166, R4, R158, R164 ;  /* 0x0000009e04a67225 */ /* 0x000fe200078e00a4 */
[----:B------:R-:W-:Y:S01]  /*2b60*/  ISETP.LT.OR P4, PT, R3, 0x2, !P0 ;  /* 0x000000020300780c */ /* 0x000fe20004781670 */
[----:B------:R-:W-:Y:S01]  /*2b70*/  BSSY B1, `(.L_x_36) ;  /* 0x000000e000017945 */ /* 0x000fe20003800000 */
[----:B------:R-:W-:Y:S01]  /*2b80*/  PRMT R169, R22, 0x8880, RZ ;  /* 0x0000888016a97816 */ /* 0x000fe200000000ff */
[----:B------:R-:W-:Y:S01]  /*2b90*/  IMAD.IADD R154, R171, 0x1, R167 ;  /* 0x00000001ab9a7824 */ /* 0x000fe200078e02a7 */
[----:B------:R-:W-:Y:S02]  /*2ba0*/  IADD3 R166, P2, P5, R14, R12, R166 ;  /* 0x0000000c0ea67210 */ /* 0x000fe40007d5e0a6 */
[----:B------:R-:W-:Y:S01]  /*2bb0*/  ISETP.GE.AND P1, PT, R0, 0x9, PT ;  /* 0x000000090000780c */ /* 0x000fe20003f26270 */
[----:B------:R-:W-:Y:S01]  /*2bc0*/  IMAD R22, R169, R156, RZ ;  /* 0x0000009ca9167224 */ /* 0x000fe200078e02ff */
[----:B------:R-:W-:-:S02]  /*2bd0*/  IADD3.X R167, R21, R13, R154, P2, P5 ;  /* 0x0000000d15a77210 */ /* 0x000fc400017ea49a */
[----:B------:R-:W-:Y:S01]  /*2be0*/  ISETP.LT.OR P2, PT, R3, 0x1, !P1 ;  /* 0x000000010300780c */ /* 0x000fe20004f41670 */
[----:B------:R-:W-:-:S05]  /*2bf0*/  @!P3 IMAD R169, R88, R155, R22 ;  /* 0x0000009b58a9b224 */ /* 0x000fca00078e0216 */
[----:B------:R1:W-:Y:S01]  /*2c00*/  @!P3 STG.E.U8 desc[UR36][R160.64], R169 ;  /* 0x000000a9a000b986 */ /* 0x0003e2000c101124 */
[----:B------:R-:W-:Y:S06]  /*2c10*/  @P4 BRA `(.L_x_37) ;  /* 0x00000000000c4947 */ /* 0x000fec0003800000 */
[----:B--2---:R-:W1:Y:S02]  /*2c20*/  LDG.E.U8 R157, desc[UR36][R162.64+0x1] ;  /* 0x00000124a29d7981 */ /* 0x004e64000c1e1100 */
[----:B-1----:R-:W-:-:S05]  /*2c30*/  PRMT R169, R157, 0x8880, RZ ;  /* 0x000088809da97816 */ /* 0x002fca00000000ff */
[----:B------:R-:W-:-:S07]  /*2c40*/  IMAD R22, R169, R156, RZ ;  /* 0x0000009ca9167224 */ /* 0x000fce00078e02ff */
.L_x_37:
[----:B------:R-:W-:Y:S05]  /*2c50*/  BSYNC B1 ;  /* 0x0000000000017941 */ /* 0x000fea0003800000 */
.L_x_36:
[----:B------:R-:W-:Y:S01]  /*2c60*/  @!P4 IMAD R89, R89, R155, R22 ;  /* 0x0000009b5959c224 */ /* 0x000fe200078e0216 */
[----:B------:R-:W-:Y:S04]  /*2c70*/  BSSY B1, `(.L_x_38) ;  /* 0x0000006000017945 */ /* 0x000fe80003800000 */
[----:B------:R3:W-:Y:S01]  /*2c80*/  @!P4 STG.E.U8 desc[UR36][R160.64+0x1], R89 ;  /* 0x00000159a000c986 */ /* 0x0007e2000c101124 */
[----:B------:R-:W-:Y:S05]  /*2c90*/  @P2 BRA `(.L_x_39) ;  /* 0x00000000000c2947 */ /* 0x000fea0003800000 */
[----:B--2---:R-:W3:Y:S02]  /*2ca0*/  LDG.E.U8 R157, desc[UR36][R166.64] ;  /* 0x00000024a69d7981 */ /* 0x004ee4000c1e1100 */
[----:B---3--:R-:W-:-:S05]  /*2cb0*/  PRMT R89, R157, 0x8880, RZ ;  /* 0x000088809d597816 */ /* 0x008fca00000000ff */
[----:B------:R-:W-:-:S07]  /*2cc0*/  IMAD R22, R89, R156, RZ ;  /* 0x0000009c59167224 */ /* 0x000fce00078e02ff */
.L_x_39:
[----:B------:R-:W-:Y:S05]  /*2cd0*/  BSYNC B1 ;  /* 0x0000000000017941 */ /* 0x000fea0003800000 */
.L_x_38:
[C---:B------:R-:W-:Y:S01]  /*2ce0*/  ISETP.LT.OR P4, PT, R3.reuse, 0x2, !P1 ;  /* 0x000000020300780c */ /* 0x040fe20004f81670 */
[----:B---3--:R-:W-:Y:S01]  /*2cf0*/  @!P2 IMAD R89, R90, R155, R22 ;  /* 0x0000009b5a59a224 */ /* 0x008fe200078e0216 */
[----:B------:R-:W-:Y:S01]  /*2d00*/  BSSY B1, `(.L_x_40) ;  /* 0x0000009000017945 */ /* 0x000fe20003800000 */
[C---:B------:R-:W-:Y:S02]  /*2d10*/  ISETP.LT.OR P3, PT, R3.reuse, 0x9, !P0 ;  /* 0x000000090300780c */ /* 0x040fe40004761670 */
[C---:B------:R-:W-:Y:S01]  /*2d20*/  ISETP.LT.OR P5, PT, R3.reuse, 0xa, !P0 ;  /* 0x0000000a0300780c */ /* 0x040fe200047a1670 */
[----:B------:R3:W-:Y:S01]  /*2d30*/  @!P2 STG.E.U8 desc[UR36][R8.64], R89 ;  /* 0x000000590800a986 */ /* 0x0007e2000c101124 */
[----:B------:R-:W-:-:S06]  /*2d40*/  ISETP.LT.OR P2, PT, R3, 0x9, !P1 ;  /* 0x000000090300780c */ /* 0x000fcc0004f41670 */
[----:B------:R-:W-:Y:S07]  /*2d50*/  @P4 BRA `(.L_x_41) ;  /* 0x00000000000c4947 */ /* 0x000fee0003800000 */
[----:B--2---:R-:W3:Y:S02]  /*2d60*/  LDG.E.U8 R157, desc[UR36][R166.64+0x1] ;  /* 0x00000124a69d7981 */ /* 0x004ee4000c1e1100 */
[----:B---3--:R-:W-:-:S05]  /*2d70*/  PRMT R89, R157, 0x8880, RZ ;  /* 0x000088809d597816 */ /* 0x008fca00000000ff */
[----:B------:R-:W-:-:S07]  /*2d80*/  IMAD R22, R89, R156, RZ ;  /* 0x0000009c59167224 */ /* 0x000fce00078e02ff */
.L_x_41:
[----:B------:R-:W-:Y:S05]  /*2d90*/  BSYNC B1 ;  /* 0x0000000000017941 */ /* 0x000fea0003800000 */
.L_x_40:
[----:B------:R-:W-:Y:S01]  /*2da0*/  @!P4 IMAD R91, R91, R155, R22 ;  /* 0x0000009b5b5bc224 */ /* 0x000fe200078e0216 */
[----:B------:R-:W-:Y:S04]  /*2db0*/  BSSY B1, `(.L_x_42) ;  /* 0x0000006000017945 */ /* 0x000fe80003800000 */
[----:B------:R4:W-:Y:S01]  /*2dc0*/  @!P4 STG.E.U8 desc[UR36][R8.64+0x1], R91 ;  /* 0x0000015b0800c986 */ /* 0x0009e2000c101124 */
[----:B------:R-:W-:Y:S05]  /*2dd0*/  @P3 BRA `(.L_x_43) ;  /* 0x00000000000c3947 */ /* 0x000fea0003800000 */
[----:B--2---:R-:W3:Y:S02]  /*2de0*/  LDG.E.U8 R157, desc[UR36][R162.64+0x8] ;  /* 0x00000824a29d7981 */ /* 0x004ee4000c1e1100 */
[----:B---3--:R-:W-:-:S05]  /*2df0*/  PRMT R89, R157, 0x8880, RZ ;  /* 0x000088809d597816 */ /* 0x008fca00000000ff */
[----:B------:R-:W-:-:S07]  /*2e00*/  IMAD R22, R89, R156, RZ ;  /* 0x0000009c59167224 */ /* 0x000fce00078e02ff */
.L_x_43:
[----:B------:R-:W-:Y:S05]  /*2e10*/  BSYNC B1 ;  /* 0x0000000000017941 */ /* 0x000fea0003800000 */
.L_x_42:
[----:B---3--:R-:W-:Y:S01]  /*2e20*/  @!P3 IMAD R89, R92, R155, R22 ;  /* 0x0000009b5c59b224 */ /* 0x008fe200078e0216 */
[----:B------:R-:W-:Y:S04]  /*2e30*/  BSSY B1, `(.L_x_44) ;  /* 0x0000006000017945 */ /* 0x000fe80003800000 */
[----:B------:R3:W-:Y:S01]  /*2e40*/  @!P3 STG.E.U8 desc[UR36][R160.64+0x8], R89 ;  /* 0x00000859a000b986 */ /* 0x0007e2000c101124 */
[----:B------:R-:W-:Y:S05]  /*2e50*/  @P5 BRA `(.L_x_45) ;  /* 0x00000000000c5947 */ /* 0x000fea0003800000 */
[----:B--2---:R-:W3:Y:S02]  /*2e60*/  LDG.E.U8 R157, desc[UR36][R162.64+0x9] ;  /* 0x00000924a29d7981 */ /* 0x004ee4000c1e1100 */
[----:B---3--:R-:W-:-:S05]  /*2e70*/  PRMT R89, R157, 0x8880, RZ ;  /* 0x000088809d597816 */ /* 0x008fca00000000ff */
[----:B------:R-:W-:-:S07]  /*2e80*/  IMAD R22, R89, R156, RZ ;  /* 0x0000009c59167224 */ /* 0x000fce00078e02ff */
.L_x_45:
[----:B------:R-:W-:Y:S05]  /*2e90*/  BSYNC B1 ;  /* 0x0000000000017941 */ /* 0x000fea0003800000 */
.L_x_44:
[----:B------:R-:W-:Y:S01]  /*2ea0*/  @!P5 IMAD R93, R93, R155, R22 ;  /* 0x0000009b5d5dd224 */ /* 0x000fe200078e0216 */
[----:B------:R-:W-:Y:S04]  /*2eb0*/  BSSY B1, `(.L_x_46) ;  /* 0x0000006000017945 */ /* 0x000fe80003800000 */
[----:B------:R0:W-:Y:S01]  /*2ec0*/  @!P5 STG.E.U8 desc[UR36][R160.64+0x9], R93 ;  /* 0x0000095da000d986 */ /* 0x0001e2000c101124 */
[----:B------:R-:W-:Y:S05]  /*2ed0*/  @P2 BRA `(.L_x_47) ;  /* 0x00000000000c2947 */ /* 0x000fea0003800000 */
[----:B--2---:R-:W3:Y:S02]  /*2ee0*/  LDG.E.U8 R157, desc[UR36][R166.64+0x8] ;  /* 0x00000824a69d7981 */ /* 0x004ee4000c1e1100 */
[----:B---3--:R-:W-:-:S05]  /*2ef0*/  PRMT R89, R157, 0x8880, RZ ;  /* 0x000088809d597816 */ /* 0x008fca00000000ff */
[----:B------:R-:W-:-:S07]  /*2f00*/  IMAD R22, R89, R156, RZ ;  /* 0x0000009c59167224 */ /* 0x000fce00078e02ff */
.L_x_47:
[----:B------:R-:W-:Y:S05]  /*2f10*/  BSYNC B1 ;  /* 0x0000000000017941 */ /* 0x000fea0003800000 */
.L_x_46:
        /* <DEDUP_REMOVED lines=11> */
.L_x_49:
[----:B------:R-:W-:Y:S05]  /*2fd0*/  BSYNC B1 ;  /* 0x0000000000017941 */ /* 0x000fea0003800000 */
.L_x_48:
[----:B------:R-:W-:Y:S01]  /*2fe0*/  @!P4 IMAD R95, R95, R155, R22 ;  /* 0x0000009b5f5fc224 */ /* 0x000fe200078e0216 */
[----:B------:R-:W-:Y:S04]  /*2ff0*/  BSSY B1, `(.L_x_50) ;  /* 0x0000006000017945 */ /* 0x000fe80003800000 */
[----:B------:R0:W-:Y:S01]  /*3000*/  @!P4 STG.E.U8 desc[UR36][R8.64+0x9], R95 ;  /* 0x0000095f0800c986 */ /* 0x0001e2000c101124 */
[----:B------:R-:W-:Y:S05]  /*3010*/  @P3 BRA `(.L_x_51) ;  /* 0x00000000000c3947 */ /* 0x000fea0003800000 */
[----:B--2---:R-:W3:Y:S02]  /*3020*/  LDG.E.U8 R157, desc[UR36][R162.64+0x10] ;  /* 0x00001024a29d7981 */ /* 0x004ee4000c1e1100 */
[----:B---3--:R-:W-:-:S05]  /*3030*/  PRMT R89, R157, 0x8880, RZ ;  /* 0x000088809d597816 */ /* 0x008fca00000000ff */
[----:B------:R-:W-:-:S07]  /*3040*/  IMAD R22, R89, R156, RZ ;  /* 0x0000009c59167224 */ /* 0x000fce00078e02ff */
.L_x_51:
[----:B------:R-:W-:Y:S05]  /*3050*/  BSYNC B1 ;  /* 0x0000000000017941 */ /* 0x000fea0003800000 */
.L_x_50:
[----:B---3--:R-:W-:Y:S01]  /*3060*/  @!P3 IMAD R89, R96, R155, R22 ;  /* 0x0000009b6059b224 */ /* 0x008fe200078e0216 */
[----:B------:R-:W-:Y:S04]  /*3070*/  BSSY B1, `(.L_x_52) ;  /* 0x0000006000017945 */ /* 0x000fe80003800000 */
[----:B------:R3:W-:Y:S01]  /*3080*/  @!P3 STG.E.U8 desc[UR36][R160.64+0x10], R89 ;  /* 0x00001059a000b986 */ /* 0x0007e2000c101124 */
[----:B------:R-:W-:Y:S05]  /*3090*/  @P5 BRA `(.L_x_53) ;  /* 0x00000000000c5947 */ /* 0x000fea0003800000 */
[----:B--2---:R-:W3:Y:S02]  /*30a0*/  LDG.E.U8 R157, desc[UR36][R162.64+0x11] ;  /* 0x00001124a29d7981 */ /* 0x004ee4000c1e1100 */
[----:B---3--:R-:W-:-:S05]  /*30b0*/  PRMT R89, R157, 0x8880, RZ ;  /* 0x000088809d597816 */ /* 0x008fca00000000ff */
[----:B------:R-:W-:-:S07]  /*30c0*/  IMAD R22, R89, R156, RZ ;  /* 0x0000009c59167224 */ /* 0x000fce00078e02ff */
.L_x_53:
[----:B------:R-:W-:Y:S05]  /*30d0*/  BSYNC B1 ;  /* 0x0000000000017941 */ /* 0x000fea0003800000 */
.L_x_52:
[----:B------:R-:W-:Y:S01]  /*30e0*/  @!P5 IMAD R97, R97, R155, R22 ;  /* 0x0000009b6161d224 */ /* 0x000fe200078e0216 */
[----:B------:R-:W-:Y:S04]  /*30f0*/  BSSY B1, `(.L_x_54) ;  /* 0x0000006000017945 */ /* 0x000fe80003800000 */
[----:B------:R0:W-:Y:S01]  /*3100*/  @!P5 STG.E.U8 desc[UR36][R160.64+0x11], R97 ;  /* 0x00001161a000d986 */ /* 0x0001e2000c101124 */
[----:B------:R-:W-:Y:S05]  /*3110*/  @P2 BRA `(.L_x_55) ;  /* 0x00000000000c2947 */ /* 0x000fea0003800000 */
[----:B--2---:R-:W3:Y:S02]  /*3120*/  LDG.E.U8 R157, desc[UR36][R166.64+0x10] ;  /* 0x00001024a69d7981 */ /* 0x004ee4000c1e1100 */
[----:B---3--:R-:W-:-:S05]  /*3130*/  PRMT R89, R157, 0x8880, RZ ;  /* 0x000088809d597816 */ /* 0x008fca00000000ff */
[----:B------:R-:W-:-:S07]  /*3140*/  IMAD R22, R89, R156, RZ ;  /* 0x0000009c59167224 */ /* 0x000fce00078e02ff */
.L_x_55:
[----:B------:R-:W-:Y:S05]  /*3150*/  BSYNC B1 ;  /* 0x0000000000017941 */ /* 0x000fea0003800000 */
.L_x_54:
        /* <DEDUP_REMOVED lines=11> */
.L_x_57:
[----:B------:R-:W-:Y:S05]  /*3210*/  BSYNC B1 ;  /* 0x0000000000017941 */ /* 0x000fea0003800000 */
.L_x_56:
[----:B------:R-:W-:Y:S01]  /*3220*/  @!P4 IMAD R99, R99, R155, R22 ;  /* 0x0000009b6363c224 */ /* 0x000fe200078e0216 */
[----:B------:R-:W-:Y:S04]  /*3230*/  BSSY B1, `(.L_x_58) ;  /* 0x0000006000017945 */ /* 0x000fe80003800000 */
[----:B------:R0:W-:Y:S01]  /*3240*/  @!P4 STG.E.U8 desc[UR36][R8.64+0x11], R99 ;  /* 0x000011630800c986 */ /* 0x0001e2000c101124 */
[----:B------:R-:W-:Y:S05]  /*3250*/  @P3 BRA `(.L_x_59) ;  /* 0x00000000000c3947 */ /* 0x000fea0003800000 */
[----:B--2---:R-:W3:Y:S02]  /*3260*/  LDG.E.U8 R157, desc[UR36][R162.64+0x18] ;  /* 0x00001824a29d7981 */ /* 0x004ee4000c1e1100 */
[----:B---3--:R-:W-:-:S05]  /*3270*/  PRMT R89, R157, 0x8880, RZ ;  /* 0x000088809d597816 */ /* 0x008fca00000000ff */
[----:B------:R-:W-:-:S07]  /*3280*/  IMAD R22, R89, R156, RZ ;  /* 0x0000009c59167224 */ /* 0x000fce00078e02ff */
.L_x_59:
[----:B------:R-:W-:Y:S05]  /*3290*/  BSYNC B1 ;  /* 0x0000000000017941 */ /* 0x000fea0003800000 */
.L_x_58:
[----:B---3--:R-:W-:Y:S01]  /*32a0*/  @!P3 IMAD R89, R100, R155, R22 ;  /* 0x0000009b6459b224 */ /* 0x008fe200078e0216 */
[----:B------:R-:W-:Y:S04]  /*32b0*/  BSSY B1, `(.L_x_60) ;  /* 0x0000006000017945 */ /* 0x000fe80003800000 */
[----:B------:R3:W-:Y:S01]  /*32c0*/  @!P3 STG.E.U8 desc[UR36][R160.64+0x18], R89 ;  /* 0x00001859a000b986 */ /* 0x0007e2000c101124 */
[----:B------:R-:W-:Y:S05]  /*32d0*/  @P5 BRA `(.L_x_61) ;  /* 0x00000000000c5947 */ /* 0x000fea0003800000 */
[----:B--2---:R-:W3:Y:S02]  /*32e0*/  LDG.E.U8 R157, desc[UR36][R162.64+0x19] ;  /* 0x00001924a29d7981 */ /* 0x004ee4000c1e1100 */
[----:B---3--:R-:W-:-:S05]  /*32f0*/  PRMT R89, R157, 0x8880, RZ ;  /* 0x000088809d597816 */ /* 0x008fca00000000ff */
[----:B------:R-:W-:-:S07]  /*3300*/  IMAD R22, R89, R156, RZ ;  /* 0x0000009c59167224 */ /* 0x000fce00078e02ff */
.L_x_61:
[----:B------:R-:W-:Y:S05]  /*3310*/  BSYNC B1 ;  /* 0x0000000000017941 */ /* 0x000fea0003800000 */
.L_x_60:
[----:B------:R-:W-:Y:S01]  /*3320*/  @!P5 IMAD R101, R101, R155, R22 ;  /* 0x0000009b6565d224 */ /* 0x000fe200078e0216 */
[----:B------:R-:W-:Y:S04]  /*3330*/  BSSY B1, `(.L_x_62) ;  /* 0x0000006000017945 */ /* 0x000fe80003800000 */
[----:B------:R0:W-:Y:S01]  /*3340*/  @!P5 STG.E.U8 desc[UR36][R160.64+0x19], R101 ;  /* 0x00001965a000d986 */ /* 0x0001e2000c101124 */
[----:B------:R-:W-:Y:S05]  /*3350*/  @P2 BRA `(.L_x_63) ;  /* 0x00000000000c2947 */ /* 0x000fea0003800000 */
[----:B--2---:R-:W3:Y:S02]  /*3360*/  LDG.E.U8 R157, desc[UR36][R166.64+0x18] ;  /* 0x00001824a69d7981 */ /* 0x004ee4000c1e1100 */
[----:B---3--:R-:W-:-:S05]  /*3370*/  PRMT R89, R157, 0x8880, RZ ;  /* 0x000088809d597816 */ /* 0x008fca00000000ff */
[----:B------:R-:W-:-:S07]  /*3380*/  IMAD R22, R89, R156, RZ ;  /* 0x0000009c59167224 */ /* 0x000fce00078e02ff */
.L_x_63:
[----:B------:R-:W-:Y:S05]  /*3390*/  BSYNC B1 ;  /* 0x0000000000017941 */ /* 0x000fea0003800000 */
.L_x_62:
        /* <DEDUP_REMOVED lines=11> */
.L_x_65:
[----:B------:R-:W-:Y:S05]  /*3450*/  BSYNC B1 ;  /* 0x0000000000017941 */ /* 0x000fea0003800000 */
.L_x_64:
[----:B------:R-:W-:Y:S01]  /*3460*/  @!P4 IMAD R103, R103, R155, R22 ;  /* 0x0000009b6767c224 */ /* 0x000fe200078e0216 */
[----:B------:R-:W-:Y:S04]  /*3470*/  BSSY B1, `(.L_x_66) ;  /* 0x0000006000017945 */ /* 0x000fe80003800000 */
[----:B------:R0:W-:Y:S01]  /*3480*/  @!P4 STG.E.U8 desc[UR36][R8.64+0x19], R103 ;  /* 0x000019670800c986 */ /* 0x0001e2000c101124 */
[----:B------:R-:W-:Y:S05]  /*3490*/  @P3 BRA `(.L_x_67) ;  /* 0x00000000000c3947 */ /* 0x000fea0003800000 */
[----:B--2---:R-:W3:Y:S02]  /*34a0*/  LDG.E.U8 R157, desc[UR36][R162.64+0x20] ;  /* 0x00002024a29d7981 */ /* 0x004ee4000c1e1100 */
[----:B---3--:R-:W-:-:S05]  /*34b0*/  PRMT R89, R157, 0x8880, RZ ;  /* 0x000088809d597816 */ /* 0x008fca00000000ff */
[----:B------:R-:W-:-:S07]  /*34c0*/  IMAD R22, R89, R156, RZ ;  /* 0x0000009c59167224 */ /* 0x000fce00078e02ff */
.L_x_67:
[----:B------:R-:W-:Y:S05]  /*34d0*/  BSYNC B1 ;  /* 0x0000000000017941 */ /* 0x000fea0003800000 */
.L_x_66:
[----:B---3--:R-:W-:Y:S01]  /*34e0*/  @!P3 IMAD R89, R104, R155, R22 ;  /* 0x0000009b6859b224 */ /* 0x008fe200078e0216 */
[----:B------:R-:W-:Y:S04]  /*34f0*/  BSSY B1, `(.L_x_68) ;  /* 0x0000006000017945 */ /* 0x000fe80003800000 */
[----:B------:R3:W-:Y:S01]  /*3500*/  @!P3 STG.E.U8 desc[UR36][R160.64+0x20], R89 ;  /* 0x00002059a000b986 */ /* 0x0007e2000c101124 */
[----:B------:R-:W-:Y:S05]  /*3510*/  @P5 BRA `(.L_x_69) ;  /* 0x00000000000c5947 */ /* 0x000fea0003800000 */
[----:B--2---:R-:W3:Y:S02]  /*3520*/  LDG.E.U8 R157, desc[UR36][R162.64+0x21] ;  /* 0x00002124a29d7981 */ /* 0x004ee4000c1e1100 */
[----:B---3--:R-:W-:-:S05]  /*3530*/  PRMT R89, R157, 0x8880, RZ ;  /* 0x000088809d597816 */ /* 0x008fca00000000ff */
[----:B------:R-:W-:-:S07]  /*3540*/  IMAD R22, R89, R156, RZ ;  /* 0x0000009c59167224 */ /* 0x000fce00078e02ff */
.L_x_69:
[----:B------:R-:W-:Y:S05]  /*3550*/  BSYNC B1 ;  /* 0x0000000000017941 */ /* 0x000fea0003800000 */
.L_x_68:
[----:B------:R-:W-:Y:S01]  /*3560*/  @!P5 IMAD R105, R105, R155, R22 ;  /* 0x0000009b6969d224 */ /* 0x000fe200078e0216 */
[----:B------:R-:W-:Y:S04]  /*3570*/  BSSY B1, `(.L_x_70) ;  /* 0x0000006000017945 */ /* 0x000fe80003800000 */
[----:B------:R0:W-:Y:S01]  /*3580*/  @!P5 STG.E.U8 desc[UR36][R160.64+0x21], R105 ;  /* 0x00002169a000d986 */ /* 0x0001e2000c101124 */
[----:B------:R-:W-:Y:S05]  /*3590*/  @P2 BRA `(.L_x_71) ;  /* 0x00000000000c2947 */ /* 0x000fea0003800000 */
[----:B--2---:R-:W3:Y:S02]  /*35a0*/  LDG.E.U8 R157, desc[UR36][R166.64+0x20] ;  /* 0x00002024a69d7981 */ /* 0x004ee4000c1e1100 */
[----:B---3--:R-:W-:-:S05]  /*35b0*/  PRMT R89, R157, 0x8880, RZ ;  /* 0x000088809d597816 */ /* 0x008fca00000000ff */
[----:B------:R-:W-:-:S07]  /*35c0*/  IMAD R22, R89, R156, RZ ;  /* 0x0000009c59167224 */ /* 0x000fce00078e02ff */
.L_x_71:
[----:B------:R-:W-:Y:S05]  /*35d0*/  BSYNC B1 ;  /* 0x0000000000017941 */ /* 0x000fea0003800000 */
.L_x_70:
        /* <DEDUP_REMOVED lines=11> */
.L_x_73:
[----:B------:R-:W-:Y:S05]  /*3690*/  BSYNC B1 ;  /* 0x0000000000017941 */ /* 0x000fea0003800000 */
.L_x_72:
[----:B------:R-:W-:Y:S01]  /*36a0*/  @!P4 IMAD R107, R107, R155, R22 ;  /* 0x0000009b6b6bc224 */ /* 0x000fe200078e0216 */
[----:B------:R-:W-:Y:S04]  /*36b0*/  BSSY B1, `(.L_x_74) ;  /* 0x0000006000017945 */ /* 0x000fe80003800000 */
[----:B------:R0:W-:Y:S01]  /*36c0*/  @!P4 STG.E.U8 desc[UR36][R8.64+0x21], R107 ;  /* 0x0000216b0800c986 */ /* 0x0001e2000c101124 */
[----:B------:R-:W-:Y:S05]  /*36d0*/  @P3 BRA `(.L_x_75) ;  /* 0x00000000000c3947 */ /* 0x000fea0003800000 */
[----:B--2---:R-:W3:Y:S02]  /*36e0*/  LDG.E.U8 R157, desc[UR36][R162.64+0x28] ;  /* 0x00002824a29d7981 */ /* 0x004ee4000c1e1100 */
[----:B---3--:R-:W-:-:S05]  /*36f0*/  PRMT R89, R157, 0x8880, RZ ;  /* 0x000088809d597816 */ /* 0x008fca00000000ff */
[----:B------:R-:W-:-:S07]  /*3700*/  IMAD R22, R89, R156, RZ ;  /* 0x0000009c59167224 */ /* 0x000fce00078e02ff */
.L_x_75:
[----:B------:R-:W-:Y:S05]  /*3710*/  BSYNC B1 ;  /* 0x0000000000017941 */ /* 0x000fea0003800000 */
.L_x_74:
[----:B---3--:R-:W-:Y:S01]  /*3720*/  @!P3 IMAD R89, R108, R155, R22 ;  /* 0x0000009b6c59b224 */ /* 0x008fe200078e0216 */
[----:B------:R-:W-:Y:S04]  /*3730*/  BSSY B1, `(.L_x_76) ;  /* 0x0000006000017945 */ /* 0x000fe80003800000 */
[----:B------:R3:W-:Y:S01]  /*3740*/  @!P3 STG.E.U8 desc[UR36][R160.64+0x28], R89 ;  /* 0x00002859a000b986 */ /* 0x0007e2000c101124 */
[----:B------:R-:W-:Y:S05]  /*3750*/  @P5 BRA `(.L_x_77) ;  /* 0x00000000000c5947 */ /* 0x000fea0003800000 */
[----:B--2---:R-:W3:Y:S02]  /*3760*/  LDG.E.U8 R157, desc[UR36][R162.64+0x29] ;  /* 0x00002924a29d7981 */ /* 0x004ee4000c1e1100 */
[----:B---3--:R-:W-:-:S05]  /*3770*/  PRMT R89, R157, 0x8880, RZ ;  /* 0x000088809d597816 */ /* 0x008fca00000000ff */
[----:B------:R-:W-:-:S07]  /*3780*/  IMAD R22, R89, R156, RZ ;  /* 0x0000009c59167224 */ /* 0x000fce00078e02ff */
.L_x_77:
[----:B------:R-:W-:Y:S05]  /*3790*/  BSYNC B1 ;  /* 0x0000000000017941 */ /* 0x000fea0003800000 */
.L_x_76:
[----:B------:R-:W-:Y:S01]  /*37a0*/  @!P5 IMAD R109, R109, R155, R22 ;  /* 0x0000009b6d6dd224 */ /* 0x000fe200078e0216 */
[----:B------:R-:W-:Y:S04]  /*37b0*/  BSSY B1, `(.L_x_78) ;  /* 0x0000006000017945 */ /* 0x000fe80003800000 */
[----:B------:R0:W-:Y:S01]  /*37c0*/  @!P5 STG.E.U8 desc[UR36][R160.64+0x29], R109 ;  /* 0x0000296da000d986 */ /* 0x0001e2000c101124 */
[----:B------:R-:W-:Y:S05]  /*37d0*/  @P2 BRA `(.L_x_79) ;  /* 0x00000000000c2947 */ /* 0x000fea0003800000 */
[----:B--2---:R-:W3:Y:S02]  /*37e0*/  LDG.E.U8 R157, desc[UR36][R166.64+0x28] ;  /* 0x00002824a69d7981 */ /* 0x004ee4000c1e1100 */
[----:B---3--:R-:W-:-:S05]  /*37f0*/  PRMT R89, R157, 0x8880, RZ ;  /* 0x000088809d597816 */ /* 0x008fca00000000ff */
[----:B------:R-:W-:-:S07]  /*3800*/  IMAD R22, R89, R156, RZ ;  /* 0x0000009c59167224 */ /* 0x000fce00078e02ff */
.L_x_79:
[----:B------:R-:W-:Y:S05]  /*3810*/  BSYNC B1 ;  /* 0x0000000000017941 */ /* 0x000fea0003800000 */
.L_x_78:
        /* <DEDUP_REMOVED lines=11> */
.L_x_81:
[----:B------:R-:W-:Y:S05]  /*38d0*/  BSYNC B1 ;  /* 0x0000000000017941 */ /* 0x000fea0003800000 */
.L_x_80:
[----:B------:R-:W-:Y:S01]  /*38e0*/  @!P4 IMAD R111, R111, R155, R22 ;  /* 0x0000009b6f6fc224 */ /* 0x000fe200078e0216 */
[----:B------:R-:W-:Y:S04]  /*38f0*/  BSSY B1, `(.L_x_82) ;  /* 0x0000006000017945 */ /* 0x000fe80003800000 */
[----:B------:R0:W-:Y:S01]  /*3900*/  @!P4 STG.E.U8 desc[UR36][R8.64+0x29], R111 ;  /* 0x0000296f0800c986 */ /* 0x0001e2000c101124 */
[----:B------:R-:W-:Y:S05]  /*3910*/  @P3 BRA `(.L_x_83) ;  /* 0x00000000000c3947 */ /* 0x000fea0003800000 */
[----:B--2---:R-:W3:Y:S02]  /*3920*/  LDG.E.U8 R157, desc[UR36][R162.64+0x30] ;  /* 0x00003024a29d7981 */ /* 0x004ee4000c1e1100 */
[----:B---3--:R-:W-:-:S05]  /*3930*/  PRMT R89, R157, 0x8880, RZ ;  /* 0x000088809d597816 */ /* 0x008fca00000000ff */
[----:B------:R-:W-:-:S07]  /*3940*/  IMAD R22, R89, R156, RZ ;  /* 0x0000009c59167224 */ /* 0x000fce00078e02ff */
.L_x_83:
[----:B------:R-:W-:Y:S05]  /*3950*/  BSYNC B1 ;  /* 0x0000000000017941 */ /* 0x000fea0003800000 */
.L_x_82:
[----:B---3--:R-:W-:Y:S01]  /*3960*/  @!P3 IMAD R89, R112, R155, R22 ;  /* 0x0000009b7059b224 */ /* 0x008fe200078e0216 */
[----:B------:R-:W-:Y:S04]  /*3970*/  BSSY B1, `(.L_x_84) ;  /* 0x0000006000017945 */ /* 0x000fe80003800000 */
[----:B------:R3:W-:Y:S01]  /*3980*/  @!P3 STG.E.U8 desc[UR36][R160.64+0x30], R89 ;  /* 0x00003059a000b986 */ /* 0x0007e2000c101124 */
[----:B------:R-:W-:Y:S05]  /*3990*/  @P5 BRA `(.L_x_85) ;  /* 0x00000000000c5947 */ /* 0x000fea0003800000 */
[----:B--2---:R-:W3:Y:S02]  /*39a0*/  LDG.E.U8 R157, desc[UR36][R162.64+0x31] ;  /* 0x00003124a29d7981 */ /* 0x004ee4000c1e1100 */
[----:B---3--:R-:W-:-:S05]  /*39b0*/  PRMT R89, R157, 0x8880, RZ ;  /* 0x000088809d597816 */ /* 0x008fca00000000ff */
[----:B------:R-:W-:-:S07]  /*39c0*/  IMAD R22, R89, R156, RZ ;  /* 0x0000009c59167224 */ /* 0x000fce00078e02ff */
.L_x_85:
[----:B------:R-:W-:Y:S05]  /*39d0*/  BSYNC B1 ;  /* 0x0000000000017941 */ /* 0x000fea0003800000 */
.L_x_84:
[----:B------:R-:W-:Y:S01]  /*39e0*/  @!P5 IMAD R113, R113, R155, R22 ;  /* 0x0000009b7171d224 */ /* 0x000fe200078e0216 */
[----:B------:R-:W-:Y:S04]  /*39f0*/  BSSY B1, `(.L_x_86) ;  /* 0x0000006000017945 */ /* 0x000fe80003800000 */
[----:B------:R0:W-:Y:S01]  /*3a00*/  @!P5 STG.E.U8 desc[UR36][R160.64+0x31], R113 ;  /* 0x00003171a000d986 */ /* 0x0001e2000c101124 */
[----:B------:R-:W-:Y:S05]  /*3a10*/  @P2 BRA `(.L_x_87) ;  /* 0x00000000000c2947 */ /* 0x000fea0003800000 */
[----:B--2---:R-:W3:Y:S02]  /*3a20*/  LDG.E.U8 R157, desc[UR36][R166.64+0x30] ;  /* 0x00003024a69d7981 */ /* 0x004ee4000c1e1100 */
[----:B---3--:R-:W-:-:S05]  /*3a30*/  PRMT R89, R157, 0x8880, RZ ;  /* 0x000088809d597816 */ /* 0x008fca00000000ff */
[----:B------:R-:W-:-:S07]  /*3a40*/  IMAD R22, R89, R156, RZ ;  /* 0x0000009c59167224 */ /* 0x000fce00078e02ff */
.L_x_87:
[----:B------:R-:W-:Y:S05]  /*3a50*/  BSYNC B1 ;  /* 0x0000000000017941 */ /* 0x000fea0003800000 */
.L_x_86:
        /* <DEDUP_REMOVED lines=11> */
.L_x_89:
[----:B------:R-:W-:Y:S05]  /*3b10*/  BSYNC B1 ;  /* 0x0000000000017941 */ /* 0x000fea0003800000 */
.L_x_88:
[----:B------:R-:W-:Y:S01]  /*3b20*/  @!P4 IMAD R115, R115, R155, R22 ;  /* 0x0000009b7373c224 */ /* 0x000fe200078e0216 */
[----:B------:R-:W-:Y:S04]  /*3b30*/  BSSY B1, `(.L_x_90) ;  /* 0x0000006000017945 */ /* 0x000fe80003800000 */
[----:B------:R0:W-:Y:S01]  /*3b40*/  @!P4 STG.E.U8 desc[UR36][R8.64+0x31], R115 ;  /* 0x000031730800c986 */ /* 0x0001e2000c101124 */
[----:B------:R-:W-:Y:S05]  /*3b50*/  @P3 BRA `(.L_x_91) ;  /* 0x00000000000c3947 */ /* 0x000fea0003800000 */
[----:B--2---:R-:W3:Y:S02]  /*3b60*/  LDG.E.U8 R157, desc[UR36][R162.64+0x38] ;  /* 0x00003824a29d7981 */ /* 0x004ee4000c1e1100 */
[----:B---3--:R-:W-:-:S05]  /*3b70*/  PRMT R89, R157, 0x8880, RZ ;  /* 0x000088809d597816 */ /* 0x008fca00000000ff */
[----:B------:R-:W-:-:S07]  /*3b80*/  IMAD R22, R89, R156, RZ ;  /* 0x0000009c59167224 */ /* 0x000fce00078e02ff */
.L_x_91:
[----:B------:R-:W-:Y:S05]  /*3b90*/  BSYNC B1 ;  /* 0x0000000000017941 */ /* 0x000fea0003800000 */
.L_x_90:
[----:B---3--:R-:W-:Y:S01]  /*3ba0*/  @!P3 IMAD R89, R116, R155, R22 ;  /* 0x0000009b7459b224 */ /* 0x008fe200078e0216 */
[----:B------:R-:W-:Y:S04]  /*3bb0*/  BSSY B1, `(.L_x_92) ;  /* 0x0000006000017945 */ /* 0x000fe80003800000 */
[----:B------:R3:W-:Y:S01]  /*3bc0*/  @!P3 STG.E.U8 desc[UR36][R160.64+0x38], R89 ;  /* 0x00003859a000b986 */ /* 0x0007e2000c101124 */
[----:B------:R-:W-:Y:S05]  /*3bd0*/  @P5 BRA `(.L_x_93) ;  /* 0x00000000000c5947 */ /* 0x000fea0003800000 */
[----:B--2---:R-:W3:Y:S02]  /*3be0*/  LDG.E.U8 R157, desc[UR36][R162.64+0x39] ;  /* 0x00003924a29d7981 */ /* 0x004ee4000c1e1100 */
[----:B---3--:R-:W-:-:S05]  /*3bf0*/  PRMT R89, R157, 0x8880, RZ ;  /* 0x000088809d597816 */ /* 0x008fca00000000ff */
[----:B------:R-:W-:-:S07]  /*3c00*/  IMAD R22, R89, R156, RZ ;  /* 0x0000009c59167224 */ /* 0x000fce00078e02ff */
.L_x_93:
[----:B------:R-:W-:Y:S05]  /*3c10*/  BSYNC B1 ;  /* 0x0000000000017941 */ /* 0x000fea0003800000 */
.L_x_92:
[----:B------:R-:W-:Y:S01]  /*3c20*/  @!P5 IMAD R117, R117, R155, R22 ;  /* 0x0000009b7575d224 */ /* 0x000fe200078e0216 */
[----:B------:R-:W-:Y:S04]  /*3c30*/  BSSY B1, `(.L_x_94) ;  /* 0x0000006000017945 */ /* 0x000fe80003800000 */
[----:B------:R0:W-:Y:S01]  /*3c40*/  @!P5 STG.E.U8 desc[UR36][R160.64+0x39], R117 ;  /* 0x00003975a000d986 */ /* 0x0001e2000c101124 */
[----:B------:R-:W-:Y:S05]  /*3c50*/  @P2 BRA `(.L_x_95) ;  /* 0x00000000000c2947 */ /* 0x000fea0003800000 */
[----:B--2---:R-:W3:Y:S02]  /*3c60*/  LDG.E.U8 R157, desc[UR36][R166.64+0x38] ;  /* 0x00003824a69d7981 */ /* 0x004ee4000c1e1100 */
[----:B---3--:R-:W-:-:S05]  /*3c70*/  PRMT R89, R157, 0x8880, RZ ;  /* 0x000088809d597816 */ /* 0x008fca00000000ff */
[----:B------:R-:W-:-:S07]  /*3c80*/  IMAD R22, R89, R156, RZ ;  /* 0x0000009c59167224 */ /* 0x000fce00078e02ff */
.L_x_95:
[----:B------:R-:W-:Y:S05]  /*3c90*/  BSYNC B1 ;  /* 0x0000000000017941 */ /* 0x000fea0003800000 */
.L_x_94:
        /* <DEDUP_REMOVED lines=11> */
.L_x_97:
[----:B------:R-:W-:Y:S05]  /*3d50*/  BSYNC B1 ;  /* 0x0000000000017941 */ /* 0x000fea0003800000 */
.L_x_96:
[----:B------:R-:W-:Y:S01]  /*3d60*/  @!P4 IMAD R119, R119, R155, R22 ;  /* 0x0000009b7777c224 */ /* 0x000fe200078e0216 */
[----:B------:R-:W-:Y:S04]  /*3d70*/  BSSY B1, `(.L_x_98) ;  /* 0x0000006000017945 */ /* 0x000fe80003800000 */
[----:B------:R0:W-:Y:S01]  /*3d80*/  @!P4 STG.E.U8 desc[UR36][R8.64+0x39], R119 ;  /* 0x000039770800c986 */ /* 0x0001e2000c101124 */
[----:B------:R-:W-:Y:S05]  /*3d90*/  @P3 BRA `(.L_x_99) ;  /* 0x00000000000c3947 */ /* 0x000fea0003800000 */
[----:B--2---:R-:W3:Y:S02]  /*3da0*/  LDG.E.U8 R157, desc[UR36][R162.64+0x40] ;  /* 0x00004024a29d7981 */ /* 0x004ee4000c1e1100 */
[----:B---3--:R-:W-:-:S05]  /*3db0*/  PRMT R89, R157, 0x8880, RZ ;  /* 0x000088809d597816 */ /* 0x008fca00000000ff */
[----:B------:R-:W-:-:S07]  /*3dc0*/  IMAD R22, R89, R156, RZ ;  /* 0x0000009c59167224 */ /* 0x000fce00078e02ff */
.L_x_99:
[----:B------:R-:W-:Y:S05]  /*3dd0*/  BSYNC B1 ;  /* 0x0000000000017941 */ /* 0x000fea0003800000 */
.L_x_98:
[----:B---3--:R-:W-:Y:S01]  /*3de0*/  @!P3 IMAD R89, R120, R155, R22 ;  /* 0x0000009b7859b224 */ /* 0x008fe200078e0216 */
[----:B------:R-:W-:Y:S04]  /*3df0*/  BSSY B1, `(.L_x_100) ;  /* 0x0000006000017945 */ /* 0x000fe80003800000 */
[----:B------:R3:W-:Y:S01]  /*3e00*/  @!P3 STG.E.U8 desc[UR36][R160.64+0x40], R89 ;  /* 0x00004059a000b986 */ /* 0x0007e2000c101124 */
[----:B------:R-:W-:Y:S05]  /*3e10*/  @P5 BRA `(.L_x_101) ;  /* 0x00000000000c5947 */ /* 0x000fea0003800000 */
[----:B--2---:R-:W3:Y:S02]  /*3e20*/  LDG.E.U8 R157, desc[UR36][R162.64+0x41] ;  /* 0x00004124a29d7981 */ /* 0x004ee4000c1e1100 */
[----:B---3--:R-:W-:-:S05]  /*3e30*/  PRMT R89, R157, 0x8880, RZ ;  /* 0x000088809d597816 */ /* 0x008fca00000000ff */
[----:B------:R-:W-:-:S07]  /*3e40*/  IMAD R22, R89, R156, RZ ;  /* 0x0000009c59167224 */ /* 0x000fce00078e02ff */
.L_x_101:
[----:B------:R-:W-:Y:S05]  /*3e50*/  BSYNC B1 ;  /* 0x0000000000017941 */ /* 0x000fea0003800000 */
.L_x_100:
[----:B------:R-:W-:Y:S01]  /*3e60*/  @!P5 IMAD R121, R121, R155, R22 ;  /* 0x0000009b7979d224 */ /* 0x000fe200078e0216 */
[----:B------:R-:W-:Y:S04]  /*3e70*/  BSSY B1, `(.L_x_102) ;  /* 0x0000006000017945 */ /* 0x000fe80003800000 */
[----:B------:R0:W-:Y:S01]  /*3e80*/  @!P5 STG.E.U8 desc[UR36][R160.64+0x41], R121 ;  /* 0x00004179a000d986 */ /* 0x0001e2000c101124 */
[----:B------:R-:W-:Y:S05]  /*3e90*/  @P2 BRA `(.L_x_103) ;  /* 0x00000000000c2947 */ /* 0x000fea0003800000 */
[----:B--2---:R-:W3:Y:S02]  /*3ea0*/  LDG.E.U8 R157, desc[UR36][R166.64+0x40] ;  /* 0x00004024a69d7981 */ /* 0x004ee4000c1e1100 */
[----:B---3--:R-:W-:-:S05]  /*3eb0*/  PRMT R89, R157, 0x8880, RZ ;  /* 0x000088809d597816 */ /* 0x008fca00000000ff */
[----:B------:R-:W-:-:S07]  /*3ec0*/  IMAD R22, R89, R156, RZ ;  /* 0x0000009c59167224 */ /* 0x000fce00078e02ff */
.L_x_103:
[----:B------:R-:W-:Y:S05]  /*3ed0*/  BSYNC B1 ;  /* 0x0000000000017941 */ /* 0x000fea0003800000 */
.L_x_102:
        /* <DEDUP_REMOVED lines=11> */
.L_x_105:
[----:B------:R-:W-:Y:S05]  /*3f90*/  BSYNC B1 ;  /* 0x0000000000017941 */ /* 0x000fea0003800000 */
.L_x_104:
[----:B------:R-:W-:Y:S01]  /*3fa0*/  @!P4 IMAD R123, R123, R155, R22 ;  /* 0x0000009b7b7bc224 */ /* 0x000fe200078e0216 */
[----:B------:R-:W-:Y:S04]  /*3fb0*/  BSSY B1, `(.L_x_106) ;  /* 0x0000006000017945 */ /* 0x000fe80003800000 */
[----:B------:R0:W-:Y:S01]  /*3fc0*/  @!P4 STG.E.U8 desc[UR36][R8.64+0x41], R123 ;  /* 0x0000417b0800c986 */ /* 0x0001e2000c101124 */
[----:B------:R-:W-:Y:S05]  /*3fd0*/  @P3 BRA `(.L_x_107) ;  /* 0x00000000000c3947 */ /* 0x000fea0003800000 */
[----:B--2---:R-:W3:Y:S02]  /*3fe0*/  LDG.E.U8 R157, desc[UR36][R162.64+0x48] ;  /* 0x00004824a29d7981 */ /* 0x004ee4000c1e1100 */
[----:B---3--:R-:W-:-:S05]  /*3ff0*/  PRMT R89, R157, 0x8880, RZ ;  /* 0x000088809d597816 */ /* 0x008fca00000000ff */
[----:B------:R-:W-:-:S07]  /*4000*/  IMAD R22, R89, R156, RZ ;  /* 0x0000009c59167224 */ /* 0x000fce00078e02ff */
.L_x_107:
[----:B------:R-:W-:Y:S05]  /*4010*/  BSYNC B1 ;  /* 0x0000000000017941 */ /* 0x000fea0003800000 */
.L_x_106:
[----:B---3--:R-:W-:Y:S01]  /*4020*/  @!P3 IMAD R89, R124, R155, R22 ;  /* 0x0000009b7c59b224 */ /* 0x008fe200078e0216 */
[----:B------:R-:W-:Y:S04]  /*4030*/  BSSY B1, `(.L_x_108) ;  /* 0x0000006000017945 */ /* 0x000fe80003800000 */
[----:B------:R3:W-:Y:S01]  /*4040*/  @!P3 STG.E.U8 desc[UR36][R160.64+0x48], R89 ;  /* 0x00004859a000b986 */ /* 0x0007e2000c101124 */
[----:B------:R-:W-:Y:S05]  /*4050*/  @P5 BRA `(.L_x_109) ;  /* 0x00000000000c5947 */ /* 0x000fea0003800000 */
[----:B--2---:R-:W3:Y:S02]  /*4060*/  LDG.E.U8 R157, desc[UR36][R162.64+0x49] ;  /* 0x00004924a29d7981 */ /* 0x004ee4000c1e1100 */
[----:B---3--:R-:W-:-:S05]  /*4070*/  PRMT R89, R157, 0x8880, RZ ;  /* 0x000088809d597816 */ /* 0x008fca00000000ff */
[----:B------:R-:W-:-:S07]  /*4080*/  IMAD R22, R89, R156, RZ ;  /* 0x0000009c59167224 */ /* 0x000fce00078e02ff */
.L_x_109:
[----:B------:R-:W-:Y:S05]  /*4090*/  BSYNC B1 ;  /* 0x0000000000017941 */ /* 0x000fea0003800000 */
.L_x_108:
[----:B------:R-:W-:Y:S01]  /*40a0*/  @!P5 IMAD R125, R125, R155, R22 ;  /* 0x0000009b7d7dd224 */ /* 0x000fe200078e0216 */
[----:B------:R-:W-:Y:S04]  /*40b0*/  BSSY B1, `(.L_x_110) ;  /* 0x0000006000017945 */ /* 0x000fe80003800000 */
[----:B------:R0:W-:Y:S01]  /*40c0*/  @!P5 STG.E.U8 desc[UR36][R160.64+0x49], R125 ;  /* 0x0000497da000d986 */ /* 0x0001e2000c101124 */
[----:B------:R-:W-:Y:S05]  /*40d0*/  @P2 BRA `(.L_x_111) ;  /* 0x00000000000c2947 */ /* 0x000fea0003800000 */
[----:B--2---:R-:W3:Y:S02]  /*40e0*/  LDG.E.U8 R157, desc[UR36][R166.64+0x48] ;  /* 0x00004824a69d7981 */ /* 0x004ee4000c1e1100 */
[----:B---3--:R-:W-:-:S05]  /*40f0*/  PRMT R89, R157, 0x8880, RZ ;  /* 0x000088809d597816 */ /* 0x008fca00000000ff */
[----:B------:R-:W-:-:S07]  /*4100*/  IMAD R22, R89, R156, RZ ;  /* 0x0000009c59167224 */ /* 0x000fce00078e02ff */
.L_x_111:
[----:B------:R-:W-:Y:S05]  /*4110*/  BSYNC B1 ;  /* 0x0000000000017941 */ /* 0x000fea0003800000 */
.L_x_110:
        /* <DEDUP_REMOVED lines=11> */
.L_x_113:
[----:B------:R-:W-:Y:S05]  /*41d0*/  BSYNC B1 ;  /* 0x0000000000017941 */ /* 0x000fea0003800000 */
.L_x_112:
[----:B------:R-:W-:Y:S01]  /*41e0*/  @!P4 IMAD R127, R127, R155, R22 ;  /* 0x0000009b7f7fc224 */ /* 0x000fe200078e0216 */
[----:B------:R-:W-:Y:S04]  /*41f0*/  BSSY B1, `(.L_x_114) ;  /* 0x0000006000017945 */ /* 0x000fe80003800000 */
[----:B------:R0:W-:Y:S01]  /*4200*/  @!P4 STG.E.U8 desc[UR36][R8.64+0x49], R127 ;  /* 0x0000497f0800c986 */ /* 0x0001e2000c101124 */
[----:B------:R-:W-:Y:S05]  /*4210*/  @P3 BRA `(.L_x_115) ;  /* 0x00000000000c3947 */ /* 0x000fea0003800000 */
[----:B--2---:R-:W3:Y:S02]  /*4220*/  LDG.E.U8 R157, desc[UR36][R162.64+0x50] ;  /* 0x00005024a29d7981 */ /* 0x004ee4000c1e1100 */
[----:B---3--:R-:W-:-:S05]  /*4230*/  PRMT R89, R157, 0x8880, RZ ;  /* 0x000088809d597816 */ /* 0x008fca00000000ff */
[----:B------:R-:W-:-:S07]  /*4240*/  IMAD R22, R89, R156, RZ ;  /* 0x0000009c59167224 */ /* 0x000fce00078e02ff */
.L_x_115:
[----:B------:R-:W-:Y:S05]  /*4250*/  BSYNC B1 ;  /* 0x0000000000017941 */ /* 0x000fea0003800000 */
.L_x_114:
[----:B---3--:R-:W-:Y:S01]  /*4260*/  @!P3 IMAD R89, R128, R155, R22 ;  /* 0x0000009b8059b224 */ /* 0x008fe200078e0216 */
[----:B------:R-:W-:Y:S04]  /*4270*/  BSSY B1, `(.L_x_116) ;  /* 0x0000006000017945 */ /* 0x000fe80003800000 */
[----:B------:R3:W-:Y:S01]  /*4280*/  @!P3 STG.E.U8 desc[UR36][R160.64+0x50], R89 ;  /* 0x00005059a000b986 */ /* 0x0007e2000c101124 */
[----:B------:R-:W-:Y:S05]  /*4290*/  @P5 BRA `(.L_x_117) ;  /* 0x00000000000c5947 */ /* 0x000fea0003800000 */
[----:B--2---:R-:W3:Y:S02]  /*42a0*/  LDG.E.U8 R157, desc[UR36][R162.64+0x51] ;  /* 0x00005124a29d7981 */ /* 0x004ee4000c1e1100 */
[----:B---3--:R-:W-:-:S05]  /*42b0*/  PRMT R89, R157, 0x8880, RZ ;  /* 0x000088809d597816 */ /* 0x008fca00000000ff */
[----:B------:R-:W-:-:S07]  /*42c0*/  IMAD R22, R89, R156, RZ ;  /* 0x0000009c59167224 */ /* 0x000fce00078e02ff */
.L_x_117:
[----:B------:R-:W-:Y:S05]  /*42d0*/  BSYNC B1 ;  /* 0x0000000000017941 */ /* 0x000fea0003800000 */
.L_x_116:
[----:B------:R-:W-:Y:S01]  /*42e0*/  @!P5 IMAD R129, R129, R155, R22 ;  /* 0x0000009b8181d224 */ /* 0x000fe200078e0216 */
[----:B------:R-:W-:Y:S04]  /*42f0*/  BSSY B1, `(.L_x_118) ;  /* 0x0000006000017945 */ /* 0x000fe80003800000 */
[----:B------:R0:W-:Y:S01]  /*4300*/  @!P5 STG.E.U8 desc[UR36][R160.64+0x51], R129 ;  /* 0x00005181a000d986 */ /* 0x0001e2000c101124 */
[----:B------:R-:W-:Y:S05]  /*4310*/  @P2 BRA `(.L_x_119) ;  /* 0x00000000000c2947 */ /* 0x000fea0003800000 */
[----:B--2---:R-:W3:Y:S02]  /*4320*/  LDG.E.U8 R157, desc[UR36][R166.64+0x50] ;  /* 0x00005024a69d7981 */ /* 0x004ee4000c1e1100 */
[----:B---3--:R-:W-:-:S05]  /*4330*/  PRMT R89, R157, 0x8880, RZ ;  /* 0x000088809d597816 */ /* 0x008fca00000000ff */
[----:B------:R-:W-:-:S07]  /*4340*/  IMAD R22, R89, R156, RZ ;  /* 0x0000009c59167224 */ /* 0x000fce00078e02ff */
.L_x_119:
[----:B------:R-:W-:Y:S05]  /*4350*/  BSYNC B1 ;  /* 0x0000000000017941 */ /* 0x000fea0003800000 */
.L_x_118:
        /* <DEDUP_REMOVED lines=11> */
.L_x_121:
[----:B------:R-:W-:Y:S05]  /*4410*/  BSYNC B1 ;  /* 0x0000000000017941 */ /* 0x000fea0003800000 */
.L_x_120:
[----:B------:R-:W-:Y:S01]  /*4420*/  @!P4 IMAD R131, R131, R155, R22 ;  /* 0x0000009b8383c224 */ /* 0x000fe200078e0216 */
[----:B------:R-:W-:Y:S04]  /*4430*/  BSSY B1, `(.L_x_122) ;  /* 0x0000006000017945 */ /* 0x000fe80003800000 */
[----:B------:R0:W-:Y:S01]  /*4440*/  @!P4 STG.E.U8 desc[UR36][R8.64+0x51], R131 ;  /* 0x000051830800c986 */ /* 0x0001e2000c101124 */
[----:B------:R-:W-:Y:S05]  /*4450*/  @P3 BRA `(.L_x_123) ;  /* 0x00000000000c3947 */ /* 0x000fea0003800000 */
[----:B--2---:R-:W3:Y:S02]  /*4460*/  LDG.E.U8 R157, desc[UR36][R162.64+0x58] ;  /* 0x00005824a29d7981 */ /* 0x004ee4000c1e1100 */
[----:B---3--:R-:W-:-:S05]  /*4470*/  PRMT R89, R157, 0x8880, RZ ;  /* 0x000088809d597816 */ /* 0x008fca00000000ff */
[----:B------:R-:W-:-:S07]  /*4480*/  IMAD R22, R89, R156, RZ ;  /* 0x0000009c59167224 */ /* 0x000fce00078e02ff */
.L_x_123:
[----:B------:R-:W-:Y:S05]  /*4490*/  BSYNC B1 ;  /* 0x0000000000017941 */ /* 0x000fea0003800000 */
.L_x_122:
[----:B---3--:R-:W-:Y:S01]  /*44a0*/  @!P3 IMAD R89, R132, R155, R22 ;  /* 0x0000009b8459b224 */ /* 0x008fe200078e0216 */
[----:B------:R-:W-:Y:S04]  /*44b0*/  BSSY B1, `(.L_x_124) ;  /* 0x0000006000017945 */ /* 0x000fe80003800000 */
[----:B------:R3:W-:Y:S01]  /*44c0*/  @!P3 STG.E.U8 desc[UR36][R160.64+0x58], R89 ;  /* 0x00005859a000b986 */ /* 0x0007e2000c101124 */
[----:B------:R-:W-:Y:S05]  /*44d0*/  @P5 BRA `(.L_x_125) ;  /* 0x00000000000c5947 */ /* 0x000fea0003800000 */
[----:B--2---:R-:W3:Y:S02]  /*44e0*/  LDG.E.U8 R157, desc[UR36][R162.64+0x59] ;  /* 0x00005924a29d7981 */ /* 0x004ee4000c1e1100 */
[----:B---3--:R-:W-:-:S05]  /*44f0*/  PRMT R89, R157, 0x8880, RZ ;  /* 0x000088809d597816 */ /* 0x008fca00000000ff */
[----:B------:R-:W-:-:S07]  /*4500*/  IMAD R22, R89, R156, RZ ;  /* 0x0000009c59167224 */ /* 0x000fce00078e02ff */
.L_x_125:
[----:B------:R-:W-:Y:S05]  /*4510*/  BSYNC B1 ;  /* 0x0000000000017941 */ /* 0x000fea0003800000 */
.L_x_124:
[----:B------:R-:W-:Y:S01]  /*4520*/  @!P5 IMAD R133, R133, R155, R22 ;  /* 0x0000009b8585d224 */ /* 0x000fe200078e0216 */
[----:B------:R-:W-:Y:S04]  /*4530*/  BSSY B1, `(.L_x_126) ;  /* 0x0000006000017945 */ /* 0x000fe80003800000 */
[----:B------:R0:W-:Y:S01]  /*4540*/  @!P5 STG.E.U8 desc[UR36][R160.64+0x59], R133 ;  /* 0x00005985a000d986 */ /* 0x0001e2000c101124 */
[----:B------:R-:W-:Y:S05]  /*4550*/  @P2 BRA `(.L_x_127) ;  /* 0x00000000000c2947 */ /* 0x000fea0003800000 */
[----:B--2---:R-:W3:Y:S02]  /*4560*/  LDG.E.U8 R157, desc[UR36][R166.64+0x58] ;  /* 0x00005824a69d7981 */ /* 0x004ee4000c1e1100 */
[----:B---3--:R-:W-:-:S05]  /*4570*/  PRMT R89, R157, 0x8880, RZ ;  /* 0x000088809d597816 */ /* 0x008fca00000000ff */
[----:B------:R-:W-:-:S07]  /*4580*/  IMAD R22, R89, R156, RZ ;  /* 0x0000009c59167224 */ /* 0x000fce00078e02ff */
.L_x_127:
[----:B------:R-:W-:Y:S05]  /*4590*/  BSYNC B1 ;  /* 0x0000000000017941 */ /* 0x000fea0003800000 */
.L_x_126:
        /* <DEDUP_REMOVED lines=11> */
.L_x_129:
[----:B------:R-:W-:Y:S05]  /*4650*/  BSYNC B1 ;  /* 0x0000000000017941 */ /* 0x000fea0003800000 */
.L_x_128:
[----:B------:R-:W-:Y:S01]  /*4660*/  @!P4 IMAD R135, R135, R155, R22 ;  /* 0x0000009b8787c224 */ /* 0x000fe200078e0216 */
[----:B------:R-:W-:Y:S04]  /*4670*/  BSSY B1, `(.L_x_130) ;  /* 0x0000006000017945 */ /* 0x000fe80003800000 */
[----:B------:R0:W-:Y:S01]  /*4680*/  @!P4 STG.E.U8 desc[UR36][R8.64+0x59], R135 ;  /* 0x000059870800c986 */ /* 0x0001e2000c101124 */
[----:B------:R-:W-:Y:S05]  /*4690*/  @P3 BRA `(.L_x_131) ;  /* 0x00000000000c3947 */ /* 0x000fea0003800000 */
[----:B--2---:R-:W3:Y:S02]  /*46a0*/  LDG.E.U8 R157, desc[UR36][R162.64+0x60] ;  /* 0x00006024a29d7981 */ /* 0x004ee4000c1e1100 */
[----:B---3--:R-:W-:-:S05]  /*46b0*/  PRMT R89, R157, 0x8880, RZ ;  /* 0x000088809d597816 */ /* 0x008fca00000000ff */
[----:B------:R-:W-:-:S07]  /*46c0*/  IMAD R22, R89, R156, RZ ;  /* 0x0000009c59167224 */ /* 0x000fce00078e02ff */
.L_x_131:
[----:B------:R-:W-:Y:S05]  /*46d0*/  BSYNC B1 ;  /* 0x0000000000017941 */ /* 0x000fea0003800000 */
.L_x_130:
[----:B---3--:R-:W-:Y:S01]  /*46e0*/  @!P3 IMAD R89, R136, R155, R22 ;  /* 0x0000009b8859b224 */ /* 0x008fe200078e0216 */
[----:B------:R-:W-:Y:S04]  /*46f0*/  BSSY B1, `(.L_x_132) ;  /* 0x0000006000017945 */ /* 0x000fe80003800000 */
[----:B------:R3:W-:Y:S01]  /*4700*/  @!P3 STG.E.U8 desc[UR36][R160.64+0x60], R89 ;  /* 0x00006059a000b986 */ /* 0x0007e2000c101124 */
[----:B------:R-:W-:Y:S05]  /*4710*/  @P5 BRA `(.L_x_133) ;  /* 0x00000000000c5947 */ /* 0x000fea0003800000 */
[----:B--2---:R-:W3:Y:S02]  /*4720*/  LDG.E.U8 R157, desc[UR36][R162.64+0x61] ;  /* 0x00006124a29d7981 */ /* 0x004ee4000c1e1100 */
[----:B---3--:R-:W-:-:S05]  /*4730*/  PRMT R89, R157, 0x8880, RZ ;  /* 0x000088809d597816 */ /* 0x008fca00000000ff */
[----:B------:R-:W-:-:S07]  /*4740*/  IMAD R22, R89, R156, RZ ;  /* 0x0000009c59167224 */ /* 0x000fce00078e02ff */
.L_x_133:
[----:B------:R-:W-:Y:S05]  /*4750*/  BSYNC B1 ;  /* 0x0000000000017941 */ /* 0x000fea0003800000 */
.L_x_132:
[----:B------:R-:W-:Y:S01]  /*4760*/  @!P5 IMAD R137, R137, R155, R22 ;  /* 0x0000009b8989d224 */ /* 0x000fe200078e0216 */
[----:B------:R-:W-:Y:S04]  /*4770*/  BSSY B1, `(.L_x_134) ;  /* 0x0000006000017945 */ /* 0x000fe80003800000 */
[----:B------:R0:W-:Y:S01]  /*4780*/  @!P5 STG.E.U8 desc[UR36][R160.64+0x61], R137 ;  /* 0x00006189a000d986 */ /* 0x0001e2000c101124 */
[----:B------:R-:W-:Y:S05]  /*4790*/  @P2 BRA `(.L_x_135) ;  /* 0x00000000000c2947 */ /* 0x000fea0003800000 */
[----:B--2---:R-:W3:Y:S02]  /*47a0*/  LDG.E.U8 R157, desc[UR36][R166.64+0x60] ;  /* 0x00006024a69d7981 */ /* 0x004ee4000c1e1100 */
[----:B---3--:R-:W-:-:S05]  /*47b0*/  PRMT R89, R157, 0x8880, RZ ;  /* 0x000088809d597816 */ /* 0x008fca00000000ff */
[----:B------:R-:W-:-:S07]  /*47c0*/  IMAD R22, R89, R156, RZ ;  /* 0x0000009c59167224 */ /* 0x000fce00078e02ff */
.L_x_135:
[----:B------:R-:W-:Y:S05]  /*47d0*/  BSYNC B1 ;  /* 0x0000000000017941 */ /* 0x000fea0003800000 */
.L_x_134:
        /* <DEDUP_REMOVED lines=11> */
.L_x_137:
[----:B------:R-:W-:Y:S05]  /*4890*/  BSYNC B1 ;  /* 0x0000000000017941 */ /* 0x000fea0003800000 */
.L_x_136:
[----:B------:R-:W-:Y:S01]  /*48a0*/  @!P4 IMAD R139, R139, R155, R22 ;  /* 0x0000009b8b8bc224 */ /* 0x000fe200078e0216 */
[----:B------:R-:W-:Y:S04]  /*48b0*/  BSSY B1, `(.L_x_138) ;  /* 0x0000006000017945 */ /* 0x000fe80003800000 */
[----:B------:R0:W-:Y:S01]  /*48c0*/  @!P4 STG.E.U8 desc[UR36][R8.64+0x61], R139 ;  /* 0x0000618b0800c986 */ /* 0x0001e2000c101124 */
[----:B------:R-:W-:Y:S05]  /*48d0*/  @P3 BRA `(.L_x_139) ;  /* 0x00000000000c3947 */ /* 0x000fea0003800000 */
[----:B--2---:R-:W3:Y:S02]  /*48e0*/  LDG.E.U8 R157, desc[UR36][R162.64+0x68] ;  /* 0x00006824a29d7981 */ /* 0x004ee4000c1e1100 */
[----:B---3--:R-:W-:-:S05]  /*48f0*/  PRMT R89, R157, 0x8880, RZ ;  /* 0x000088809d597816 */ /* 0x008fca00000000ff */
[----:B------:R-:W-:-:S07]  /*4900*/  IMAD R22, R89, R156, RZ ;  /* 0x0000009c59167224 */ /* 0x000fce00078e02ff */
.L_x_139:
[----:B------:R-:W-:Y:S05]  /*4910*/  BSYNC B1 ;  /* 0x0000000000017941 */ /* 0x000fea0003800000 */
.L_x_138:
[----:B---3--:R-:W-:Y:S01]  /*4920*/  @!P3 IMAD R89, R140, R155, R22 ;  /* 0x0000009b8c59b224 */ /* 0x008fe200078e0216 */
[----:B------:R-:W-:Y:S04]  /*4930*/  BSSY B1, `(.L_x_140) ;  /* 0x0000006000017945 */ /* 0x000fe80003800000 */
[----:B------:R3:W-:Y:S01]  /*4940*/  @!P3 STG.E.U8 desc[UR36][R160.64+0x68], R89 ;  /* 0x00006859a000b986 */ /* 0x0007e2000c101124 */
[----:B------:R-:W-:Y:S05]  /*4950*/  @P5 BRA `(.L_x_141) ;  /* 0x00000000000c5947 */ /* 0x000fea0003800000 */
[----:B--2---:R-:W3:Y:S02]  /*4960*/  LDG.E.U8 R157, desc[UR36][R162.64+0x69] ;  /* 0x00006924a29d7981 */ /* 0x004ee4000c1e1100 */
[----:B---3--:R-:W-:-:S05]  /*4970*/  PRMT R89, R157, 0x8880, RZ ;  /* 0x000088809d597816 */ /* 0x008fca00000000ff */
[----:B------:R-:W-:-:S07]  /*4980*/  IMAD R22, R89, R156, RZ ;  /* 0x0000009c59167224 */ /* 0x000fce00078e02ff */
.L_x_141:
[----:B------:R-:W-:Y:S05]  /*4990*/  BSYNC B1 ;  /* 0x0000000000017941 */ /* 0x000fea0003800000 */
.L_x_140:
[----:B------:R-:W-:Y:S01]  /*49a0*/  @!P5 IMAD R141, R141, R155, R22 ;  /* 0x0000009b8d8dd224 */ /* 0x000fe200078e0216 */
[----:B------:R-:W-:Y:S04]  /*49b0*/  BSSY B1, `(.L_x_142) ;  /* 0x0000006000017945 */ /* 0x000fe80003800000 */
[----:B------:R0:W-:Y:S01]  /*49c0*/  @!P5 STG.E.U8 desc[UR36][R160.64+0x69], R141 ;  /* 0x0000698da000d986 */ /* 0x0001e2000c101124 */
[----:B------:R-:W-:Y:S05]  /*49d0*/  @P2 BRA `(.L_x_143) ;  /* 0x00000000000c2947 */ /* 0x000fea0003800000 */
[----:B--2---:R-:W3:Y:S02]  /*49e0*/  LDG.E.U8 R157, desc[UR36][R166.64+0x68] ;  /* 0x00006824a69d7981 */ /* 0x004ee4000c1e1100 */
[----:B---3--:R-:W-:-:S05]  /*49f0*/  PRMT R89, R157, 0x8880, RZ ;  /* 0x000088809d597816 */ /* 0x008fca00000000ff */
[----:B------:R-:W-:-:S07]  /*4a00*/  IMAD R22, R89, R156, RZ ;  /* 0x0000009c59167224 */ /* 0x000fce00078e02ff */
.L_x_143:
[----:B------:R-:W-:Y:S05]  /*4a10*/  BSYNC B1 ;  /* 0x0000000000017941 */ /* 0x000fea0003800000 */
.L_x_142:
        /* <DEDUP_REMOVED lines=11> */
.L_x_145:
[----:B------:R-:W-:Y:S05]  /*4ad0*/  BSYNC B1 ;  /* 0x0000000000017941 */ /* 0x000fea0003800000 */
.L_x_144:
[----:B------:R-:W-:Y:S01]  /*4ae0*/  @!P4 IMAD R143, R143, R155, R22 ;  /* 0x0000009b8f8fc224 */ /* 0x000fe200078e0216 */
[----:B------:R-:W-:Y:S04]  /*4af0*/  BSSY B1, `(.L_x_146) ;  /* 0x0000006000017945 */ /* 0x000fe80003800000 */
[----:B------:R0:W-:Y:S01]  /*4b00*/  @!P4 STG.E.U8 desc[UR36][R8.64+0x69], R143 ;  /* 0x0000698f0800c986 */ /* 0x0001e2000c101124 */
[----:B------:R-:W-:Y:S05]  /*4b10*/  @P3 BRA `(.L_x_147) ;  /* 0x00000000000c3947 */ /* 0x000fea0003800000 */
[----:B--2---:R-:W3:Y:S02]  /*4b20*/  LDG.E.U8 R157, desc[UR36][R162.64+0x70] ;  /* 0x00007024a29d7981 */ /* 0x004ee4000c1e1100 */
[----:B---3--:R-:W-:-:S05]  /*4b30*/  PRMT R89, R157, 0x8880, RZ ;  /* 0x000088809d597816 */ /* 0x008fca00000000ff */
[----:B------:R-:W-:-:S07]  /*4b40*/  IMAD R22, R89, R156, RZ ;  /* 0x0000009c59167224 */ /* 0x000fce00078e02ff */
.L_x_147:
[----:B------:R-:W-:Y:S05]  /*4b50*/  BSYNC B1 ;  /* 0x0000000000017941 */ /* 0x000fea0003800000 */
.L_x_146:
[----:B---3--:R-:W-:Y:S01]  /*4b60*/  @!P3 IMAD R89, R144, R155, R22 ;  /* 0x0000009b9059b224 */ /* 0x008fe200078e0216 */
[----:B------:R-:W-:Y:S04]  /*4b70*/  BSSY B1, `(.L_x_148) ;  /* 0x0000006000017945 */ /* 0x000fe80003800000 */
[----:B------:R3:W-:Y:S01]  /*4b80*/  @!P3 STG.E.U8 desc[UR36][R160.64+0x70], R89 ;  /* 0x00007059a000b986 */ /* 0x0007e2000c101124 */
[----:B------:R-:W-:Y:S05]  /*4b90*/  @P5 BRA `(.L_x_149) ;  /* 0x00000000000c5947 */ /* 0x000fea0003800000 */
[----:B--2---:R-:W3:Y:S02]  /*4ba0*/  LDG.E.U8 R157, desc[UR36][R162.64+0x71] ;  /* 0x00007124a29d7981 */ /* 0x004ee4000c1e1100 */
[----:B---3--:R-:W-:-:S05]  /*4bb0*/  PRMT R89, R157, 0x8880, RZ ;  /* 0x000088809d597816 */ /* 0x008fca00000000ff */
[----:B------:R-:W-:-:S07]  /*4bc0*/  IMAD R22, R89, R156, RZ ;  /* 0x0000009c59167224 */ /* 0x000fce00078e02ff */
.L_x_149:
[----:B------:R-:W-:Y:S05]  /*4bd0*/  BSYNC B1 ;  /* 0x0000000000017941 */ /* 0x000fea0003800000 */
.L_x_148:
[----:B------:R-:W-:Y:S01]  /*4be0*/  @!P5 IMAD R145, R145, R155, R22 ;  /* 0x0000009b9191d224 */ /* 0x000fe200078e0216 */
[----:B------:R-:W-:Y:S04]  /*4bf0*/  BSSY B1, `(.L_x_150) ;  /* 0x0000006000017945 */ /* 0x000fe80003800000 */
[----:B------:R0:W-:Y:S01]  /*4c00*/  @!P5 STG.E.U8 desc[UR36][R160.64+0x71], R145 ;  /* 0x00007191a000d986 */ /* 0x0001e2000c101124 */
[----:B------:R-:W-:Y:S05]  /*4c10*/  @P2 BRA `(.L_x_151) ;  /* 0x00000000000c2947 */ /* 0x000fea0003800000 */
[----:B--2---:R-:W3:Y:S02]  /*4c20*/  LDG.E.U8 R157, desc[UR36][R166.64+0x70] ;  /* 0x00007024a69d7981 */ /* 0x004ee4000c1e1100 */
[----:B---3--:R-:W-:-:S05]  /*4c30*/  PRMT R89, R157, 0x8880, RZ ;  /* 0x000088809d597816 */ /* 0x008fca00000000ff */
[----:B------:R-:W-:-:S07]  /*4c40*/  IMAD R22, R89, R156, RZ ;  /* 0x0000009c59167224 */ /* 0x000fce00078e02ff */
.L_x_151:
[----:B------:R-:W-:Y:S05]  /*4c50*/  BSYNC B1 ;  /* 0x0000000000017941 */ /* 0x000fea0003800000 */
.L_x_150:
[C---:B------:R-:W-:Y:S01]  /*4c60*/  ISETP.LT.OR P4, PT, R3.reuse, 0x72, !P1 ;  /* 0x000000720300780c */ /* 0x040fe20004f81670 */
[----:B---3--:R-:W-:Y:S01]  /*4c70*/  @!P2 IMAD R89, R146, R155, R22 ;  /* 0x0000009b9259a224 */ /* 0x008fe200078e0216 */
[----:B------:R-:W-:Y:S01]  /*4c80*/  BSSY B1, `(.L_x_152) ;  /* 0x000000b000017945 */ /* 0x000fe20003800000 */
[C---:B------:R-:W-:Y:S02]  /*4c90*/  ISETP.LT.OR P3, PT, R3.reuse, 0x79, !P0 ;  /* 0x000000790300780c */ /* 0x040fe40004761670 */
[----:B----4-:R-:W-:Y:S01]  /*4ca0*/  IADD3 R91, P5, R4, 0x80, RZ ;  /* 0x00000080045b7810 */ /* 0x010fe20007fbe0ff */
[----:B------:R3:W-:Y:S01]  /*4cb0*/  @!P2 STG.E.U8 desc[UR36][R8.64+0x70], R89 ;  /* 0x000070590800a986 */ /* 0x0007e2000c101124 */
[C---:B------:R-:W-:Y:S02]  /*4cc0*/  ISETP.LT.OR P2, PT, R3.reuse, 0x79, !P1 ;  /* 0x000000790300780c */ /* 0x040fe40004f41670 */
[C---:B------:R-:W-:Y:S02]  /*4cd0*/  ISETP.LT.OR P0, PT, R3.reuse, 0x7a, !P0 ;  /* 0x0000007a0300780c */ /* 0x040fe40004701670 */
[----:B------:R-:W-:-:S02]  /*4ce0*/  ISETP.LT.OR P1, PT, R3, 0x7a, !P1 ;  /* 0x0000007a0300780c */ /* 0x000fc40004f21670 */
[----:B------:R-:W-:Y:S11]  /*4cf0*/  @P4 BRA `(.L_x_153) ;  /* 0x00000000000c4947 */ /* 0x000ff60003800000 */
[----:B--2---:R-:W3:Y:S02]  /*4d00*/  LDG.E.U8 R157, desc[UR36][R166.64+0x71] ;  /* 0x00007124a69d7981 */ /* 0x004ee4000c1e1100 */
[----:B---3--:R-:W-:-:S05]  /*4d10*/  PRMT R89, R157, 0x8880, RZ ;  /* 0x000088809d597816 */ /* 0x008fca00000000ff */
[----:B------:R-:W-:-:S07]  /*4d20*/  IMAD R22, R89, R156, RZ ;  /* 0x0000009c59167224 */ /* 0x000fce00078e02ff */
.L_x_153:
[----:B------:R-:W-:Y:S05]  /*4d30*/  BSYNC B1 ;  /* 0x0000000000017941 */ /* 0x000fea0003800000 */
.L_x_152:
[----:B------:R-:W-:Y:S01]  /*4d40*/  @!P4 IMAD R147, R147, R155, R22 ;  /* 0x0000009b9393c224 */ /* 0x000fe200078e0216 */
[----:B------:R-:W-:Y:S04]  /*4d50*/  BSSY B1, `(.L_x_154) ;  /* 0x0000006000017945 */ /* 0x000fe80003800000 */
[----:B------:R4:W-:Y:S01]  /*4d60*/  @!P4 STG.E.U8 desc[UR36][R8.64+0x71], R147 ;  /* 0x000071930800c986 */ /* 0x0009e2000c101124 */
[----:B------:R-:W-:Y:S05]  /*4d70*/  @P3 BRA `(.L_x_155) ;  /* 0x00000000000c3947 */ /* 0x000fea0003800000 */
[----:B--2---:R-:W3:Y:S02]  /*4d80*/  LDG.E.U8 R157, desc[UR36][R162.64+0x78] ;  /* 0x00007824a29d7981 */ /* 0x004ee4000c1e1100 */
[----:B---3--:R-:W-:-:S05]  /*4d90*/  PRMT R89, R157, 0x8880, RZ ;  /* 0x000088809d597816 */ /* 0x008fca00000000ff */
[----:B------:R-:W-:-:S07]  /*4da0*/  IMAD R22, R89, R156, RZ ;  /* 0x0000009c59167224 */ /* 0x000fce00078e02ff */
.L_x_155:
[----:B------:R-:W-:Y:S05]  /*4db0*/  BSYNC B1 ;  /* 0x0000000000017941 */ /* 0x000fea0003800000 */
.L_x_154:
[----:B---3--:R-:W-:Y:S01]  /*4dc0*/  @!P3 IMAD R89, R148, R155, R22 ;  /* 0x0000009b9459b224 */ /* 0x008fe200078e0216 */
[----:B------:R-:W-:Y:S01]  /*4dd0*/  BSSY B1, `(.L_x_156) ;  /* 0x0000007000017945 */ /* 0x000fe20003800000 */
[----:B0-----:R-:W-:-:S03]  /*4de0*/  IMAD.X R93, RZ, RZ, R5, P5 ;  /* 0x000000ffff5d7224 */ /* 0x001fc600028e0605 */
[----:B------:R0:W-:Y:S01]  /*4df0*/  @!P3 STG.E.U8 desc[UR36][R160.64+0x78], R89 ;  /* 0x00007859a000b986 */ /* 0x0001e2000c101124 */
[----:B------:R-:W-:Y:S05]  /*4e00*/  @P0 BRA `(.L_x_157) ;  /* 0x00000000000c0947 */ /* 0x000fea0003800000 */
[----:B--2---:R-:W2:Y:S02]  /*4e10*/  LDG.E.U8 R157, desc[UR36][R162.64+0x79] ;  /* 0x00007924a29d7981 */ /* 0x004ea4000c1e1100 */
[----:B--2---:R-:W-:-:S05]  /*4e20*/  PRMT R5, R157, 0x8880, RZ ;  /* 0x000088809d057816 */ /* 0x004fca00000000ff */
[----:B------:R-:W-:-:S07]  /*4e30*/  IMAD R22, R5, R156, RZ ;  /* 0x0000009c05167224 */ /* 0x000fce00078e02ff */
.L_x_157:
[----:B------:R-:W-:Y:S05]  /*4e40*/  BSYNC B1 ;  /* 0x0000000000017941 */ /* 0x000fea0003800000 */
.L_x_156:
[----:B------:R-:W-:Y:S01]  /*4e50*/  @!P0 IMAD R149, R149, R155, R22 ;  /* 0x0000009b95958224 */ /* 0x000fe200078e0216 */
[----:B------:R-:W-:Y:S01]  /*4e60*/  BSSY B1, `(.L_x_158) ;  /* 0x0000007000017945 */ /* 0x000fe20003800000 */
[----:B------:R-:W-:-:S03]  /*4e70*/  IMAD R4, R93, R158, RZ ;  /* 0x0000009e5d047224 */ /* 0x000fc600078e02ff */
[----:B------:R3:W-:Y:S01]  /*4e80*/  @!P0 STG.E.U8 desc[UR36][R160.64+0x79], R149 ;  /* 0x00007995a0008986 */ /* 0x0007e2000c101124 */
[----:B------:R-:W-:Y:S05]  /*4e90*/  @P2 BRA `(.L_x_159) ;  /* 0x00000000000c2947 */ /* 0x000fea0003800000 */
[----:B--2---:R-:W2:Y:S02]  /*4ea0*/  LDG.E.U8 R157, desc[UR36][R166.64+0x78] ;  /* 0x00007824a69d7981 */ /* 0x004ea4000c1e1100 */
[----:B--2---:R-:W-:-:S05]  /*4eb0*/  PRMT R5, R157, 0x8880, RZ ;  /* 0x000088809d057816 */ /* 0x004fca00000000ff */
[----:B------:R-:W-:-:S07]  /*4ec0*/  IMAD R22, R5, R156, RZ ;  /* 0x0000009c05167224 */ /* 0x000fce00078e02ff */
.L_x_159:
[----:B------:R-:W-:Y:S05]  /*4ed0*/  BSYNC B1 ;  /* 0x0000000000017941 */ /* 0x000fea0003800000 */
.L_x_158:
[----:B------:R-:W-:Y:S01]  /*4ee0*/  @!P2 IMAD R5, R150, R155, R22 ;  /* 0x0000009b9605a224 */ /* 0x000fe200078e0216 */
[----:B------:R-:W-:Y:S01]  /*4ef0*/  BSSY B1, `(.L_x_160) ;  /* 0x0000009000017945 */ /* 0x000fe20003800000 */
[C---:B0-----:R-:W-:Y:S02]  /*4f00*/  IMAD R89, R91.reuse, R159, R4 ;  /* 0x0000009f5b597224 */ /* 0x041fe400078e0204 */
[CC--:B------:R-:W-:Y:S01]  /*4f10*/  IMAD.WIDE.U32 R164, R91.reuse, R158.reuse, R164 ;  /* 0x0000009e5ba47225 */ /* 0x0c0fe200078e00a4 */
[----:B------:R0:W-:Y:S03]  /*4f20*/  @!P2 STG.E.U8 desc[UR36][R8.64+0x78], R5 ;  /* 0x000078050800a986 */ /* 0x0001e6000c101124 */
[----:B------:R-:W-:Y:S01]  /*4f30*/  IMAD.WIDE.U32 R158, R91, R158, R20 ;  /* 0x0000009e5b9e7225 */ /* 0x000fe200078e0014 */
[----:B------:R-:W-:Y:S06]  /*4f40*/  @P1 BRA `(.L_x_161) ;  /* 0x00000000000c1947 */ /* 0x000fec0003800000 */
[----:B--2---:R-:W0:Y:S02]  /*4f50*/  LDG.E.U8 R157, desc[UR36][R166.64+0x79] ;  /* 0x00007924a69d7981 */ /* 0x004e24000c1e1100 */
[----:B0-----:R-:W-:-:S05]  /*4f60*/  PRMT R5, R157, 0x8880, RZ ;  /* 0x000088809d057816 */ /* 0x001fca00000000ff */
[----:B------:R-:W-:-:S07]  /*4f70*/  IMAD R22, R5, R156, RZ ;  /* 0x0000009c05167224 */ /* 0x000fce00078e02ff */
.L_x_161:
[----:B------:R-:W-:Y:S05]  /*4f80*/  BSYNC B1 ;  /* 0x0000000000017941 */ /* 0x000fea0003800000 */
.L_x_160:
[----:B------:R-:W-:Y:S01]  /*4f90*/  @!P1 IMAD R151, R151, R155, R22 ;  /* 0x0000009b97979224 */ /* 0x000fe200078e0216 */
[----:B------:R-:W-:Y:S01]  /*4fa0*/  ISETP.GE.AND P2, PT, R0, 0x81, PT ;  /* 0x000000810000780c */ /* 0x000fe20003f46270 */
[----:B------:R-:W-:Y:S01]  /*4fb0*/  BSSY B1, `(.L_x_162) ;  /* 0x000000c000017945 */ /* 0x000fe20003800000 */
[----:B------:R-:W-:Y:S02]  /*4fc0*/  IADD3 R4, P5, R158, R12, RZ ;  /* 0x0000000c9e047210 */ /* 0x000fe40007fbe0ff */
[----:B------:R1:W-:Y:S01]  /*4fd0*/  @!P1 STG.E.U8 desc[UR36][R8.64+0x79], R151 ;  /* 0x0000799708009986 */ /* 0x0003e2000c101124 */
[----:B------:R-:W-:Y:S02]  /*4fe0*/  ISETP.LT.OR P1, PT, R3, 0x1, !P2 ;  /* 0x000000010300780c */ /* 0x000fe40005721670 */
[----:B0-----:R-:W-:Y:S02]  /*4ff0*/  IADD3.X R5, R13, R159, R89, P5, !PT ;  /* 0x0000009f0d057210 */ /* 0x001fe40002ffe459 */
[----:B------:R-:W-:-:S02]  /*5000*/  ISETP.GE.AND P0, PT, R0, 0x89, PT ;  /* 0x000000890000780c */ /* 0x000fc40003f06270 */
[----:B------:R-:W-:Y:S02]  /*5010*/  IADD3 R12, P4, P3, R14, R12, R164 ;  /* 0x0000000c0e0c7210 */ /* 0x000fe40007b9e0a4 */
[----:B------:R-:W-:-:S05]  /*5020*/  ISETP.LT.OR P5, PT, R3, 0x2, !P2 ;  /* 0x000000020300780c */ /* 0x000fca00057a1670 */
[----:B-1----:R-:W-:Y:S08]  /*5030*/  @P1 BRA `(.L_x_163) ;  /* 0x00000000000c1947 */ /* 0x002ff00003800000 */
[----:B--2---:R-:W4:Y:S02]  /*5040*/  LDG.E.U8 R157, desc[UR36][R4.64] ;  /* 0x00000024049d7981 */ /* 0x004f24000c1e1100 */
[----:B----4-:R-:W-:-:S05]  /*5050*/  PRMT R9, R157, 0x8880, RZ ;  /* 0x000088809d097816 */ /* 0x010fca00000000ff */
[----:B------:R-:W-:-:S07]  /*5060*/  IMAD R22, R9, R156, RZ ;  /* 0x0000009c09167224 */ /* 0x000fce00078e02ff */
.L_x_163:
[----:B------:R-:W-:Y:S05]  /*5070*/  BSYNC B1 ;  /* 0x0000000000017941 */ /* 0x000fea0003800000 */
.L_x_162:
[----:B----4-:R-:W-:Y:S01]  /*5080*/  @!P1 IMAD R9, R24, R155, R22 ;  /* 0x0000009b18099224 */ /* 0x010fe200078e0216 */
[----:B------:R-:W-:Y:S01]  /*5090*/  BSSY B1, `(.L_x_164) ;  /* 0x0000007000017945 */ /* 0x000fe20003800000 */
[----:B------:R-:W-:-:S03]  /*50a0*/  IMAD.IADD R164, R89, 0x1, R165 ;  /* 0x0000000159a47824 */ /* 0x000fc600078e02a5 */
[----:B------:R0:W-:Y:S01]  /*50b0*/  @!P1 STG.E.U8 desc[UR36][R6.64], R9 ;  /* 0x0000000906009986 */ /* 0x0001e2000c101124 */
[----:B------:R-:W-:Y:S05]  /*50c0*/  @P5 BRA `(.L_x_165) ;  /* 0x00000000000c5947 */ /* 0x000fea0003800000 */
[----:B--2---:R-:W0:Y:S02]  /*50d0*/  LDG.E.U8 R157, desc[UR36][R4.64+0x1] ;  /* 0x00000124049d7981 */ /* 0x004e24000c1e1100 */
[----:B0-----:R-:W-:-:S05]  /*50e0*/  PRMT R9, R157, 0x8880, RZ ;  /* 0x000088809d097816 */ /* 0x001fca00000000ff */
[----:B------:R-:W-:-:S07]  /*50f0*/  IMAD R22, R9, R156, RZ ;  /* 0x0000009c09167224 */ /* 0x000fce00078e02ff */
.L_x_165:
[----:B------:R-:W-:Y:S05]  /*5100*/  BSYNC B1 ;  /* 0x0000000000017941 */ /* 0x000fea0003800000 */
.L_x_164:
[----:B------:R-:W-:Y:S01]  /*5110*/  ISETP.LT.OR P1, PT, R3, 0x1, !P0 ;  /* 0x000000010300780c */ /* 0x000fe20004721670 */
[----:B------:R-:W-:Y:S01]  /*5120*/  @!P5 IMAD R25, R25, R155, R22 ;  /* 0x0000009b1919d224 */ /* 0x000fe200078e0216 */
[----:B------:R-:W-:Y:S01]  /*5130*/  BSSY B1, `(.L_x_166) ;  /* 0x000000a000017945 */ /* 0x000fe20003800000 */
[----:B------:R-:W-:Y:S02]  /*5140*/  IADD3.X R13, R21, R13, R164, P4, P3 ;  /* 0x0000000d150d7210 */ /* 0x000fe400027e64a4 */
[C---:B------:R-:W-:Y:S01]  /*5150*/  ISETP.LT.OR P4, PT, R3.reuse, 0x2, !P0 ;  /* 0x000000020300780c */ /* 0x040fe20004781670 */
[----:B------:R1:W-:Y:S01]  /*5160*/  @!P5 STG.E.U8 desc[UR36][R6.64+0x1], R25 ;  /* 0x000001190600d986 */ /* 0x0003e2000c101124 */
[C---:B------:R-:W-:Y:S02]  /*5170*/  ISETP.LT.OR P5, PT, R3.reuse, 0x9, !P2 ;  /* 0x000000090300780c */ /* 0x040fe400057a1670 */
[----:B------:R-:W-:-:S04]  /*5180*/  ISETP.LT.OR P3, PT, R3, 0xa, !P2 ;  /* 0x0000000a0300780c */ /* 0x000fc80005761670 */
[----:B------:R-:W-:Y:S09]  /*5190*/  @P1 BRA `(.L_x_167) ;  /* 0x00000000000c1947 */ /* 0x000ff20003800000 */
[----:B--2---:R-:W0:Y:S02]  /*51a0*/  LDG.E.U8 R157, desc[UR36][R12.64] ;  /* 0x000000240c9d7981 */ /* 0x004e24000c1e1100 */
[----:B0-----:R-:W-:-:S05]  /*51b0*/  PRMT R9, R157, 0x8880, RZ ;  /* 0x000088809d097816 */ /* 0x001fca00000000ff */
[----:B------:R-:W-:-:S07]  /*51c0*/  IMAD R22, R9, R156, RZ ;  /* 0x0000009c09167224 */ /* 0x000fce00078e02ff */
.L_x_167:
[----:B------:R-:W-:Y:S05]  /*51d0*/  BSYNC B1 ;  /* 0x0000000000017941 */ /* 0x000fea0003800000 */
.L_x_166:
[----:B0-----:R-:W-:Y:S01]  /*51e0*/  @!P1 IMAD R9, R26, R155, R22 ;  /* 0x0000009b1a099224 */ /* 0x001fe200078e0216 */
[----:B------:R-:W-:Y:S04]  /*51f0*/  BSSY B1, `(.L_x_168) ;  /* 0x0000006000017945 */ /* 0x000fe80003800000 */
[----:B------:R0:W-:Y:S01]  /*5200*/  @!P1 STG.E.U8 desc[UR36][R10.64], R9 ;  /* 0x000000090a009986 */ /* 0x0001e2000c101124 */
[----:B------:R-:W-:Y:S05]  /*5210*/  @P4 BRA `(.L_x_169) ;  /* 0x00000000000c4947 */ /* 0x000fea0003800000 */
[----:B--2---:R-:W0:Y:S02]  /*5220*/  LDG.E.U8 R157, desc[UR36][R12.64+0x1] ;  /* 0x000001240c9d7981 */ /* 0x004e24000c1e1100 */
[----:B0-----:R-:W-:-:S05]  /*5230*/  PRMT R9, R157, 0x8880, RZ ;  /* 0x000088809d097816 */ /* 0x001fca00000000ff */
[----:B------:R-:W-:-:S07]  /*5240*/  IMAD R22, R9, R156, RZ ;  /* 0x0000009c09167224 */ /* 0x000fce00078e02ff */
.L_x_169:
[----:B------:R-:W-:Y:S05]  /*5250*/  BSYNC B1 ;  /* 0x0000000000017941 */ /* 0x000fea0003800000 */
.L_x_168:
[----:B------:R-:W-:Y:S01]  /*5260*/  @!P4 IMAD R27, R27, R155, R22 ;  /* 0x0000009b1b1bc224 */ /* 0x000fe200078e0216 */
[----:B------:R-:W-:Y:S04]  /*5270*/  BSSY B1, `(.L_x_170) ;  /* 0x0000006000017945 */ /* 0x000fe80003800000 */
[----:B------:R4:W-:Y:S01]  /*5280*/  @!P4 STG.E.U8 desc[UR36][R10.64+0x1], R27 ;  /* 0x0000011b0a00c986 */ /* 0x0009e2000c101124 */
[----:B------:R-:W-:Y:S05]  /*5290*/  @P5 BRA `(.L_x_171) ;  /* 0x00000000000c5947 */ /* 0x000fea0003800000 */
[----:B--2---:R-:W0:Y:S02]  /*52a0*/  LDG.E.U8 R157, desc[UR36][R4.64+0x8] ;  /* 0x00000824049d7981 */ /* 0x004e24000c1e1100 */
[----:B0-----:R-:W-:-:S05]  /*52b0*/  PRMT R9, R157, 0x8880, RZ ;  /* 0x000088809d097816 */ /* 0x001fca00000000ff */
[----:B------:R-:W-:-:S07]  /*52c0*/  IMAD R22, R9, R156, RZ ;  /* 0x0000009c09167224 */ /* 0x000fce00078e02ff */
.L_x_171:
[----:B------:R-:W-:Y:S05]  /*52d0*/  BSYNC B1 ;  /* 0x0000000000017941 */ /* 0x000fea0003800000 */
.L_x_170:
[----:B0-----:R-:W-:Y:S01]  /*52e0*/  @!P5 IMAD R9, R28, R155, R22 ;  /* 0x0000009b1c09d224 */ /* 0x001fe200078e0216 */
[----:B------:R-:W-:Y:S04]  /*52f0*/  BSSY B1, `(.L_x_172) ;  /* 0x0000006000017945 */ /* 0x000fe80003800000 */
[----:B------:R0:W-:Y:S01]  /*5300*/  @!P5 STG.E.U8 desc[UR36][R6.64+0x8], R9 ;  /* 0x000008090600d986 */ /* 0x0001e2000c101124 */
[----:B------:R-:W-:Y:S05]  /*5310*/  @P3 BRA `(.L_x_173) ;  /* 0x00000000000c3947 */ /* 0x000fea0003800000 */
[----:B--2---:R-:W0:Y:S02]  /*5320*/  LDG.E.U8 R157, desc[UR36][R4.64+0x9] ;  /* 0x00000924049d7981 */ /* 0x004e24000c1e1100 */
[----:B0-----:R-:W-:-:S05]  /*5330*/  PRMT R9, R157, 0x8880, RZ ;  /* 0x000088809d097816 */ /* 0x001fca00000000ff */
[----:B------:R-:W-:-:S07]  /*5340*/  IMAD R22, R9, R156, RZ ;  /* 0x0000009c09167224 */ /* 0x000fce00078e02ff */
.L_x_173:
[----:B------:R-:W-:Y:S05]  /*5350*/  BSYNC B1 ;  /* 0x0000000000017941 */ /* 0x000fea0003800000 */
.L_x_172:
[----:B------:R-:W-:Y:S01]  /*5360*/  ISETP.LT.OR P5, PT, R3, 0x9, !P0 ;  /* 0x000000090300780c */ /* 0x000fe200047a1670 */
[----:B------:R-:W-:Y:S01]  /*5370*/  @!P3 IMAD R29, R29, R155, R22 ;  /* 0x0000009b1d1db224 */ /* 0x000fe200078e0216 */
[----:B------:R-:W-:Y:S01]  /*5380*/  BSSY B1, `(.L_x_174) ;  /* 0x0000009000017945 */ /* 0x000fe20003800000 */
[C---:B------:R-:W-:Y:S02]  /*5390*/  ISETP.LT.OR P4, PT, R3.reuse, 0xa, !P0 ;  /* 0x0000000a0300780c */ /* 0x040fe40004781670 */
[C---:B------:R-:W-:Y:S01]  /*53a0*/  ISETP.LT.OR P1, PT, R3.reuse, 0x12, !P2 ;  /* 0x000000120300780c */ /* 0x040fe20005721670 */
[----:B------:R0:W-:Y:S01]  /*53b0*/  @!P3 STG.E.U8 desc[UR36][R6.64+0x9], R29 ;  /* 0x0000091d0600b986 */ /* 0x0001e2000c101124 */
[----:B------:R-:W-:-:S06]  /*53c0*/  ISETP.LT.OR P3, PT, R3, 0x11, !P2 ;  /* 0x000000110300780c */ /* 0x000fcc0005761670 */
[----:B------:R-:W-:Y:S07]  /*53d0*/  @P5 BRA `(.L_x_175) ;  /* 0x00000000000c5947 */ /* 0x000fee0003800000 */
[----:B--2---:R-:W0:Y:S02]  /*53e0*/  LDG.E.U8 R157, desc[UR36][R12.64+0x8] ;  /* 0x000008240c9d7981 */ /* 0x004e24000c1e1100 */
[----:B0-----:R-:W-:-:S05]  /*53f0*/  PRMT R9, R157, 0x8880, RZ ;  /* 0x000088809d097816 */ /* 0x001fca00000000ff */
[----:B------:R-:W-:-:S07]  /*5400*/  IMAD R22, R9, R156, RZ ;  /* 0x0000009c09167224 */ /* 0x000fce00078e02ff */
.L_x_175:
[----:B------:R-:W-:Y:S05]  /*5410*/  BSYNC B1 ;  /* 0x0000000000017941 */ /* 0x000fea0003800000 */
.L_x_174:
[----:B0-----:R-:W-:Y:S01]  /*5420*/  @!P5 IMAD R9, R30, R155, R22 ;  /* 0x0000009b1e09d224 */ /* 0x001fe200078e0216 */
[----:B------:R-:W-:Y:S04]  /*5430*/  BSSY B1, `(.L_x_176) ;  /* 0x0000006000017945 */ /* 0x000fe80003800000 */
[----:B------:R0:W-:Y:S01]  /*5440*/  @!P5 STG.E.U8 desc[UR36][R10.64+0x8], R9 ;  /* 0x000008090a00d986 */ /* 0x0001e2000c101124 */
[----:B------:R-:W-:Y:S05]  /*5450*/  @P4 BRA `(.L_x_177) ;  /* 0x00000000000c4947 */ /* 0x000fea0003800000 */
[----:B--2---:R-:W0:Y:S02]  /*5460*/  LDG.E.U8 R157, desc[UR36][R12.64+0x9] ;  /* 0x000009240c9d7981 */ /* 0x004e24000c1e1100 */
[----:B0-----:R-:W-:-:S05]  /*5470*/  PRMT R9, R157, 0x8880, RZ ;  /* 0x000088809d097816 */ /* 0x001fca00000000ff */
[----:B------:R-:W-:-:S07]  /*5480*/  IMAD R22, R9, R156, RZ ;  /* 0x0000009c09167224 */ /* 0x000fce00078e02ff */
.L_x_177:
[----:B------:R-:W-:Y:S05]  /*5490*/  BSYNC B1 ;  /* 0x0000000000017941 */ /* 0x000fea0003800000 */
.L_x_176:
[----:B------:R-:W-:Y:S01]  /*54a0*/  @!P4 IMAD R31, R31, R155, R22 ;  /* 0x0000009b1f1fc224 */ /* 0x000fe200078e0216 */
[----:B------:R-:W-:Y:S04]  /*54b0*/  BSSY B1, `(.L_x_178) ;  /* 0x0000006000017945 */ /* 0x000fe80003800000 */
[----:B------:R0:W-:Y:S01]  /*54c0*/  @!P4 STG.E.U8 desc[UR36][R10.64+0x9], R31 ;  /* 0x0000091f0a00c986 */ /* 0x0001e2000c101124 */
[----:B------:R-:W-:Y:S05]  /*54d0*/  @P3 BRA `(.L_x_179) ;  /* 0x00000000000c3947 */ /* 0x000fea0003800000 */
[----:B--2---:R-:W0:Y:S02]  /*54e0*/  LDG.E.U8 R157, desc[UR36][R4.64+0x10] ;  /* 0x00001024049d7981 */ /* 0x004e24000c1e1100 */
[----:B0-----:R-:W-:-:S05]  /*54f0*/  PRMT R9, R157, 0x8880, RZ ;  /* 0x000088809d097816 */ /* 0x001fca00000000ff */
[----:B------:R-:W-:-:S07]  /*5500*/  IMAD R22, R9, R156, RZ ;  /* 0x0000009c09167224 */ /* 0x000fce00078e02ff */
.L_x_179:
[----:B------:R-:W-:Y:S05]  /*5510*/  BSYNC B1 ;  /* 0x0000000000017941 */ /* 0x000fea0003800000 */
.L_x_178:
[----:B0-----:R-:W-:Y:S01]  /*5520*/  @!P3 IMAD R9, R32, R155, R22 ;  /* 0x0000009b2009b224 */ /* 0x001fe200078e0216 */
[----:B------:R-:W-:Y:S04]  /*5530*/  BSSY B1, `(.L_x_180) ;  /* 0x0000006000017945 */ /* 0x000fe80003800000 */
[----:B------:R0:W-:Y:S01]  /*5540*/  @!P3 STG.E.U8 desc[UR36][R6.64+0x10], R9 ;  /* 0x000010090600b986 */ /* 0x0001e2000c101124 */
[----:B------:R-:W-:Y:S05]  /*5550*/  @P1 BRA `(.L_x_181) ;  /* 0x00000000000c1947 */ /* 0x000fea0003800000 */
[----:B--2---:R-:W0:Y:S02]  /*5560*/  LDG.E.U8 R157, desc[UR36][R4.64+0x11] ;  /* 0x00001124049d7981 */ /* 0x004e24000c1e1100 */
[----:B0-----:R-:W-:-:S05]  /*5570*/  PRMT R9, R157, 0x8880, RZ ;  /* 0x000088809d097816 */ /* 0x001fca00000000ff */
[----:B------:R-:W-:-:S07]  /*5580*/  IMAD R22, R9, R156, RZ ;  /* 0x0000009c09167224 */ /* 0x000fce00078e02ff */
.L_x_181:
[----:B------:R-:W-:Y:S05]  /*5590*/  BSYNC B1 ;  /* 0x0000000000017941 */ /* 0x000fea0003800000 */
.L_x_180:
        /* <DEDUP_REMOVED lines=11> */
.L_x_183:
[----:B------:R-:W-:Y:S05]  /*5650*/  BSYNC B1 ;  /* 0x0000000000017941 */ /* 0x000fea0003800000 */
.L_x_182:
[----:B0-----:R-:W-:Y:S01]  /*5660*/  @!P4 IMAD R9, R34, R155, R22 ;  /* 0x0000009b2209c224 */ /* 0x001fe200078e0216 */
[----:B------:R-:W-:Y:S04]  /*5670*/  BSSY B1, `(.L_x_184) ;  /* 0x0000006000017945 */ /* 0x000fe80003800000 */
[----:B------:R0:W-:Y:S01]  /*5680*/  @!P4 STG.E.U8 desc[UR36][R10.64+0x10], R9 ;  /* 0x000010090a00c986 */ /* 0x0001e2000c101124 */
[----:B------:R-:W-:Y:S05]  /*5690*/  @P3 BRA `(.L_x_185) ;  /* 0x00000000000c3947 */ /* 0x000fea0003800000 */
[----:B--2---:R-:W0:Y:S02]  /*56a0*/  LDG.E.U8 R157, desc[UR36][R12.64+0x11] ;  /* 0x000011240c9d7981 */ /* 0x004e24000c1e1100 */
[----:B0-----:R-:W-:-:S05]  /*56b0*/  PRMT R9, R157, 0x8880, RZ ;  /* 0x000088809d097816 */ /* 0x001fca00000000ff */
[----:B------:R-:W-:-:S07]  /*56c0*/  IMAD R22, R9, R156, RZ ;  /* 0x0000009c09167224 */ /* 0x000fce00078e02ff */
.L_x_185:
[----:B------:R-:W-:Y:S05]  /*56d0*/  BSYNC B1 ;  /* 0x0000000000017941 */ /* 0x000fea0003800000 */
.L_x_184:
[----:B------:R-:W-:Y:S01]  /*56e0*/  @!P3 IMAD R35, R35, R155, R22 ;  /* 0x0000009b2323b224 */ /* 0x000fe200078e0216 */
[----:B------:R-:W-:Y:S04]  /*56f0*/  BSSY B1, `(.L_x_186) ;  /* 0x0000006000017945 */ /* 0x000fe80003800000 */
[----:B------:R0:W-:Y:S01]  /*5700*/  @!P3 STG.E.U8 desc[UR36][R10.64+0x11], R35 ;  /* 0x000011230a00b986 */ /* 0x0001e2000c101124 */
[----:B------:R-:W-:Y:S05]  /*5710*/  @P5 BRA `(.L_x_187) ;  /* 0x00000000000c5947 */ /* 0x000fea0003800000 */
[----:B--2---:R-:W0:Y:S02]  /*5720*/  LDG.E.U8 R157, desc[UR36][R4.64+0x18] ;  /* 0x00001824049d7981 */ /* 0x004e24000c1e1100 */
[----:B0-----:R-:W-:-:S05]  /*5730*/  PRMT R9, R157, 0x8880, RZ ;  /* 0x000088809d097816 */ /* 0x001fca00000000ff */
[----:B------:R-:W-:-:S07]  /*5740*/  IMAD R22, R9, R156, RZ ;  /* 0x0000009c09167224 */ /* 0x000fce00078e02ff */
.L_x_187:
[----:B------:R-:W-:Y:S05]  /*5750*/  BSYNC B1 ;  /* 0x0000000000017941 */ /* 0x000fea0003800000 */
.L_x_186:
[----:B0-----:R-:W-:Y:S01]  /*5760*/  @!P5 IMAD R9, R36, R155, R22 ;  /* 0x0000009b2409d224 */ /* 0x001fe200078e0216 */
[----:B------:R-:W-:Y:S04]  /*5770*/  BSSY B1, `(.L_x_188) ;  /* 0x0000006000017945 */ /* 0x000fe80003800000 */
[----:B------:R0:W-:Y:S01]  /*5780*/  @!P5 STG.E.U8 desc[UR36][R6.64+0x18], R9 ;  /* 0x000018090600d986 */ /* 0x0001e2000c101124 */
[----:B------:R-:W-:Y:S05]  /*5790*/  @P1 BRA `(.L_x_189) ;  /* 0x00000000000c1947 */ /* 0x000fea0003800000 */
[----:B--2---:R-:W0:Y:S02]  /*57a0*/  LDG.E.U8 R157, desc[UR36][R4.64+0x19] ;  /* 0x00001924049d7981 */ /* 0x004e24000c1e1100 */
[----:B0-----:R-:W-:-:S05]  /*57b0*/  PRMT R9, R157, 0x8880, RZ ;  /* 0x000088809d097816 */ /* 0x001fca00000000ff */
[----:B------:R-:W-:-:S07]  /*57c0*/  IMAD R22, R9, R156, RZ ;  /* 0x0000009c09167224 */ /* 0x000fce00078e02ff */
.L_x_189:
[----:B------:R-:W-:Y:S05]  /*57d0*/  BSYNC B1 ;  /* 0x0000000000017941 */ /* 0x000fea0003800000 */
.L_x_188:
        /* <DEDUP_REMOVED lines=11> */
.L_x_191:
[----:B------:R-:W-:Y:S05]  /*5890*/  BSYNC B1 ;  /* 0x0000000000017941 */ /* 0x000fea0003800000 */
.L_x_190:
[----:B0-----:R-:W-:Y:S01]  /*58a0*/  @!P4 IMAD R9, R38, R155, R22 ;  /* 0x0000009b2609c224 */ /* 0x001fe200078e0216 */
[----:B------:R-:W-:Y:S04]  /*58b0*/  BSSY B1, `(.L_x_192) ;  /* 0x0000006000017945 */ /* 0x000fe80003800000 */
[----:B------:R0:W-:Y:S01]  /*58c0*/  @!P4 STG.E.U8 desc[UR36][R10.64+0x18], R9 ;  /* 0x000018090a00c986 */ /* 0x0001e2000c101124 */
[----:B------:R-:W-:Y:S05]  /*58d0*/  @P3 BRA `(.L_x_193) ;  /* 0x00000000000c3947 */ /* 0x000fea0003800000 */
[----:B--2---:R-:W0:Y:S02]  /*58e0*/  LDG.E.U8 R157, desc[UR36][R12.64+0x19] ;  /* 0x000019240c9d7981 */ /* 0x004e24000c1e1100 */
[----:B0-----:R-:W-:-:S05]  /*58f0*/  PRMT R9, R157, 0x8880, RZ ;  /* 0x000088809d097816 */ /* 0x001fca00000000ff */
[----:B------:R-:W-:-:S07]  /*5900*/  IMAD R22, R9, R156, RZ ;  /* 0x0000009c09167224 */ /* 0x000fce00078e02ff */
.L_x_193:
[----:B------:R-:W-:Y:S05]  /*5910*/  BSYNC B1 ;  /* 0x0000000000017941 */ /* 0x000fea0003800000 */
.L_x_192:
[----:B------:R-:W-:Y:S01]  /*5920*/  @!P3 IMAD R39, R39, R155, R22 ;  /* 0x0000009b2727b224 */ /* 0x000fe200078e0216 */
[----:B------:R-:W-:Y:S04]  /*5930*/  BSSY B1, `(.L_x_194) ;  /* 0x0000006000017945 */ /* 0x000fe80003800000 */
[----:B------:R0:W-:Y:S01]  /*5940*/  @!P3 STG.E.U8 desc[UR36][R10.64+0x19], R39 ;  /* 0x000019270a00b986 */ /* 0x0001e2000c101124 */
[----:B------:R-:W-:Y:S05]  /*5950*/  @P5 BRA `(.L_x_195) ;  /* 0x00000000000c5947 */ /* 0x000fea0003800000 */
[----:B--2---:R-:W0:Y:S02]  /*5960*/  LDG.E.U8 R157, desc[UR36][R4.64+0x20] ;  /* 0x00002024049d7981 */ /* 0x004e24000c1e1100 */
[----:B0-----:R-:W-:-:S05]  /*5970*/  PRMT R9, R157, 0x8880, RZ ;  /* 0x000088809d097816 */ /* 0x001fca00000000ff */
[----:B------:R-:W-:-:S07]  /*5980*/  IMAD R22, R9, R156, RZ ;  /* 0x0000009c09167224 */ /* 0x000fce00078e02ff */
.L_x_195:
[----:B------:R-:W-:Y:S05]  /*5990*/  BSYNC B1 ;  /* 0x0000000000017941 */ /* 0x000fea0003800000 */
.L_x_194:
[----:B0-----:R-:W-:Y:S01]  /*59a0*/  @!P5 IMAD R9, R40, R155, R22 ;  /* 0x0000009b2809d224 */ /* 0x001fe200078e0216 */
[----:B------:R-:W-:Y:S04]  /*59b0*/  BSSY B1, `(.L_x_196) ;  /* 0x0000006000017945 */ /* 0x000fe80003800000 */
[----:B------:R0:W-:Y:S01]  /*59c0*/  @!P5 STG.E.U8 desc[UR36][R6.64+0x20], R9 ;  /* 0x000020090600d986 */ /* 0x0001e2000c101124 */
[----:B------:R-:W-:Y:S05]  /*59d0*/  @P1 BRA `(.L_x_197) ;  /* 0x00000000000c1947 */ /* 0x000fea0003800000 */
[----:B--2---:R-:W0:Y:S02]  /*59e0*/  LDG.E.U8 R157, desc[UR36][R4.64+0x21] ;  /* 0x00002124049d7981 */ /* 0x004e24000c1e1100 */
[----:B0-----:R-:W-:-:S05]  /*59f0*/  PRMT R9, R157, 0x8880, RZ ;  /* 0x000088809d097816 */ /* 0x001fca00000000ff */
[----:B------:R-:W-:-:S07]  /*5a00*/  IMAD R22, R9, R156, RZ ;  /* 0x0000009c09167224 */ /* 0x000fce00078e02ff */
.L_x_197:
[----:B------:R-:W-:Y:S05]  /*5a10*/  BSYNC B1 ;  /* 0x0000000000017941 */ /* 0x000fea0003800000 */
.L_x_196:
        /* <DEDUP_REMOVED lines=11> */
.L_x_199:
[----:B------:R-:W-:Y:S05]  /*5ad0*/  BSYNC B1 ;  /* 0x0000000000017941 */ /* 0x000fea0003800000 */
.L_x_198:
[----:B0-----:R-:W-:Y:S01]  /*5ae0*/  @!P4 IMAD R9, R42, R155, R22 ;  /* 0x0000009b2a09c224 */ /* 0x001fe200078e0216 */
[----:B------:R-:W-:Y:S04]  /*5af0*/  BSSY B1, `(.L_x_200) ;  /* 0x0000006000017945 */ /* 0x000fe80003800000 */
[----:B------:R0:W-:Y:S01]  /*5b00*/  @!P4 STG.E.U8 desc[UR36][R10.64+0x20], R9 ;  /* 0x000020090a00c986 */ /* 0x0001e2000c101124 */
[----:B------:R-:W-:Y:S05]  /*5b10*/  @P3 BRA `(.L_x_201) ;  /* 0x00000000000c3947 */ /* 0x000fea0003800000 */
[----:B--2---:R-:W0:Y:S02]  /*5b20*/  LDG.E.U8 R157, desc[UR36][R12.64+0x21] ;  /* 0x000021240c9d7981 */ /* 0x004e24000c1e1100 */
[----:B0-----:R-:W-:-:S05]  /*5b30*/  PRMT R9, R157, 0x8880, RZ ;  /* 0x000088809d097816 */ /* 0x001fca00000000ff */
[----:B------:R-:W-:-:S07]  /*5b40*/  IMAD R22, R9, R156, RZ ;  /* 0x0000009c09167224 */ /* 0x000fce00078e02ff */
.L_x_201:
[----:B------:R-:W-:Y:S05]  /*5b50*/  BSYNC B1 ;  /* 0x0000000000017941 */ /* 0x000fea0003800000 */
.L_x_200:
[----:B------:R-:W-:Y:S01]  /*5b60*/  @!P3 IMAD R43, R43, R155, R22 ;  /* 0x0000009b2b2bb224 */ /* 0x000fe200078e0216 */
[----:B------:R-:W-:Y:S04]  /*5b70*/  BSSY B1, `(.L_x_202) ;  /* 0x0000006000017945 */ /* 0x000fe80003800000 */
[----:B------:R0:W-:Y:S01]  /*5b80*/  @!P3 STG.E.U8 desc[UR36][R10.64+0x21], R43 ;  /* 0x0000212b0a00b986 */ /* 0x0001e2000c101124 */
[----:B------:R-:W-:Y:S05]  /*5b90*/  @P5 BRA `(.L_x_203) ;  /* 0x00000000000c5947 */ /* 0x000fea0003800000 */
[----:B--2---:R-:W0:Y:S02]  /*5ba0*/  LDG.E.U8 R157, desc[UR36][R4.64+0x28] ;  /* 0x00002824049d7981 */ /* 0x004e24000c1e1100 */
[----:B0-----:R-:W-:-:S05]  /*5bb0*/  PRMT R9, R157, 0x8880, RZ ;  /* 0x000088809d097816 */ /* 0x001fca00000000ff */
[----:B------:R-:W-:-:S07]  /*5bc0*/  IMAD R22, R9, R156, RZ ;  /* 0x0000009c09167224 */ /* 0x000fce00078e02ff */
.L_x_203:
[----:B------:R-:W-:Y:S05]  /*5bd0*/  BSYNC B1 ;  /* 0x0000000000017941 */ /* 0x000fea0003800000 */
.L_x_202:
[----:B0-----:R-:W-:Y:S01]  /*5be0*/  @!P5 IMAD R9, R44, R155, R22 ;  /* 0x0000009b2c09d224 */ /* 0x001fe200078e0216 */
[----:B------:R-:W-:Y:S04]  /*5bf0*/  BSSY B1, `(.L_x_204) ;  /* 0x0000006000017945 */ /* 0x000fe80003800000 */
[----:B------:R0:W-:Y:S01]  /*5c00*/  @!P5 STG.E.U8 desc[UR36][R6.64+0x28], R9 ;  /* 0x000028090600d986 */ /* 0x0001e2000c101124 */
[----:B------:R-:W-:Y:S05]  /*5c10*/  @P1 BRA `(.L_x_205) ;  /* 0x00000000000c1947 */ /* 0x000fea0003800000 */
[----:B--2---:R-:W0:Y:S02]  /*5c20*/  LDG.E.U8 R157, desc[UR36][R4.64+0x29] ;  /* 0x00002924049d7981 */ /* 0x004e24000c1e1100 */
[----:B0-----:R-:W-:-:S05]  /*5c30*/  PRMT R9, R157, 0x8880, RZ ;  /* 0x000088809d097816 */ /* 0x001fca00000000ff */
[----:B------:R-:W-:-:S07]  /*5c40*/  IMAD R22, R9, R156, RZ ;  /* 0x0000009c09167224 */ /* 0x000fce00078e02ff */
.L_x_205:
[----:B------:R-:W-:Y:S05]  /*5c50*/  BSYNC B1 ;  /* 0x0000000000017941 */ /* 0x000fea0003800000 */
.L_x_204:
        /* <DEDUP_REMOVED lines=11> */
.L_x_207:
[----:B------:R-:W-:Y:S05]  /*5d10*/  BSYNC B1 ;  /* 0x0000000000017941 */ /* 0x000fea0003800000 */
.L_x_206:
[----:B0-----:R-:W-:Y:S01]  /*5d20*/  @!P4 IMAD R9, R46, R155, R22 ;  /* 0x0000009b2e09c224 */ /* 0x001fe200078e0216 */
[----:B------:R-:W-:Y:S04]  /*5d30*/  BSSY B1, `(.L_x_208) ;  /* 0x0000006000017945 */ /* 0x000fe80003800000 */
[----:B------:R0:W-:Y:S01]  /*5d40*/  @!P4 STG.E.U8 desc[UR36][R10.64+0x28], R9 ;  /* 0x000028090a00c986 */ /* 0x0001e2000c101124 */
[----:B------:R-:W-:Y:S05]  /*5d50*/  @P3 BRA `(.L_x_209) ;  /* 0x00000000000c3947 */ /* 0x000fea0003800000 */
[----:B--2---:R-:W0:Y:S02]  /*5d60*/  LDG.E.U8 R157, desc[UR36][R12.64+0x29] ;  /* 0x000029240c9d7981 */ /* 0x004e24000c1e1100 */
[----:B0-----:R-:W-:-:S05]  /*5d70*/  PRMT R9, R157, 0x8880, RZ ;  /* 0x000088809d097816 */ /* 0x001fca00000000ff */
[----:B------:R-:W-:-:S07]  /*5d80*/  IMAD R22, R9, R156, RZ ;  /* 0x0000009c09167224 */ /* 0x000fce00078e02ff */
.L_x_209:
[----:B------:R-:W-:Y:S05]  /*5d90*/  BSYNC B1 ;  /* 0x0000000000017941 */ /* 0x000fea0003800000 */
.L_x_208:
[----:B------:R-:W-:Y:S01]  /*5da0*/  @!P3 IMAD R47, R47, R155, R22 ;  /* 0x0000009b2f2fb224 */ /* 0x000fe200078e0216 */
[----:B------:R-:W-:Y:S04]  /*5db0*/  BSSY B1, `(.L_x_210) ;  /* 0x0000006000017945 */ /* 0x000fe80003800000 */
[----:B------:R0:W-:Y:S01]  /*5dc0*/  @!P3 STG.E.U8 desc[UR36][R10.64+0x29], R47 ;  /* 0x0000292f0a00b986 */ /* 0x0001e2000c101124 */
[----:B------:R-:W-:Y:S05]  /*5dd0*/  @P5 BRA `(.L_x_211) ;  /* 0x00000000000c5947 */ /* 0x000fea0003800000 */
[----:B--2---:R-:W0:Y:S02]  /*5de0*/  LDG.E.U8 R157, desc[UR36][R4.64+0x30] ;  /* 0x00003024049d7981 */ /* 0x004e24000c1e1100 */
[----:B0-----:R-:W-:-:S05]  /*5df0*/  PRMT R9, R157, 0x8880, RZ ;  /* 0x000088809d097816 */ /* 0x001fca00000000ff */
[----:B------:R-:W-:-:S07]  /*5e00*/  IMAD R22, R9, R156, RZ ;  /* 0x0000009c09167224 */ /* 0x000fce00078e02ff */
.L_x_211:
[----:B------:R-:W-:Y:S05]  /*5e10*/  BSYNC B1 ;  /* 0x0000000000017941 */ /* 0x000fea0003800000 */
.L_x_210:
[----:B0-----:R-:W-:Y:S01]  /*5e20*/  @!P5 IMAD R9, R48, R155, R22 ;  /* 0x0000009b3009d224 */ /* 0x001fe200078e0216 */
[----:B------:R-:W-:Y:S04]  /*5e30*/  BSSY B1, `(.L_x_212) ;  /* 0x0000006000017945 */ /* 0x000fe80003800000 */
[----:B------:R0:W-:Y:S01]  /*5e40*/  @!P5 STG.E.U8 desc[UR36][R6.64+0x30], R9 ;  /* 0x000030090600d986 */ /* 0x0001e2000c101124 */
[----:B------:R-:W-:Y:S05]  /*5e50*/  @P1 BRA `(.L_x_213) ;  /* 0x00000000000c1947 */ /* 0x000fea0003800000 */
[----:B--2---:R-:W0:Y:S02]  /*5e60*/  LDG.E.U8 R157, desc[UR36][R4.64+0x31] ;  /* 0x00003124049d7981 */ /* 0x004e24000c1e1100 */
[----:B0-----:R-:W-:-:S05]  /*5e70*/  PRMT R9, R157, 0x8880, RZ ;  /* 0x000088809d097816 */ /* 0x001fca00000000ff */
[----:B------:R-:W-:-:S07]  /*5e80*/  IMAD R22, R9, R156, RZ ;  /* 0x0000009c09167224 */ /* 0x000fce00078e02ff */
.L_x_213:
[----:B------:R-:W-:Y:S05]  /*5e90*/  BSYNC B1 ;  /* 0x0000000000017941 */ /* 0x000fea0003800000 */
.L_x_212:
        /* <DEDUP_REMOVED lines=11> */
.L_x_215:
[----:B------:R-:W-:Y:S05]  /*5f50*/  BSYNC B1 ;  /* 0x0000000000017941 */ /* 0x000fea0003800000 */
.L_x_214:
[----:B0-----:R-:W-:Y:S01]  /*5f60*/  @!P4 IMAD R9, R50, R155, R22 ;  /* 0x0000009b3209c224 */ /* 0x001fe200078e0216 */
[----:B------:R-:W-:Y:S04]  /*5f70*/  BSSY B1, `(.L_x_216) ;  /* 0x0000006000017945 */ /* 0x000fe80003800000 */
[----:B------:R0:W-:Y:S01]  /*5f80*/  @!P4 STG.E.U8 desc[UR36][R10.64+0x30], R9 ;  /* 0x000030090a00c986 */ /* 0x0001e2000c101124 */
[----:B------:R-:W-:Y:S05]  /*5f90*/  @P3 BRA `(.L_x_217) ;  /* 0x00000000000c3947 */ /* 0x000fea0003800000 */
[----:B--2---:R-:W0:Y:S02]  /*5fa0*/  LDG.E.U8 R157, desc[UR36][R12.64+0x31] ;  /* 0x000031240c9d7981 */ /* 0x004e24000c1e1100 */
[----:B0-----:R-:W-:-:S05]  /*5fb0*/  PRMT R9, R157, 0x8880, RZ ;  /* 0x000088809d097816 */ /* 0x001fca00000000ff */
[----:B------:R-:W-:-:S07]  /*5fc0*/  IMAD R22, R9, R156, RZ ;  /* 0x0000009c09167224 */ /* 0x000fce00078e02ff */
.L_x_217:
[----:B------:R-:W-:Y:S05]  /*5fd0*/  BSYNC B1 ;  /* 0x0000000000017941 */ /* 0x000fea0003800000 */
.L_x_216:
[----:B------:R-:W-:Y:S01]  /*5fe0*/  @!P3 IMAD R51, R51, R155, R22 ;  /* 0x0000009b3333b224 */ /* 0x000fe200078e0216 */
[----:B------:R-:W-:Y:S04]  /*5ff0*/  BSSY B1, `(.L_x_218) ;  /* 0x0000006000017945 */ /* 0x000fe80003800000 */
[----:B------:R0:W-:Y:S01]  /*6000*/  @!P3 STG.E.U8 desc[UR36][R10.64+0x31], R51 ;  /* 0x000031330a00b986 */ /* 0x0001e2000c101124 */
[----:B------:R-:W-:Y:S05]  /*6010*/  @P5 BRA `(.L_x_219) ;  /* 0x00000000000c5947 */ /* 0x000fea0003800000 */
[----:B--2---:R-:W0:Y:S02]  /*6020*/  LDG.E.U8 R157, desc[UR36][R4.64+0x38] ;  /* 0x00003824049d7981 */ /* 0x004e24000c1e1100 */
[----:B0-----:R-:W-:-:S05]  /*6030*/  PRMT R9, R157, 0x8880, RZ ;  /* 0x000088809d097816 */ /* 0x001fca00000000ff */
[----:B------:R-:W-:-:S07]  /*6040*/  IMAD R22, R9, R156, RZ ;  /* 0x0000009c09167224 */ /* 0x000fce00078e02ff */
.L_x_219:
[----:B------:R-:W-:Y:S05]  /*6050*/  BSYNC B1 ;  /* 0x0000000000017941 */ /* 0x000fea0003800000 */
.L_x_218:
[----:B0-----:R-:W-:Y:S01]  /*6060*/  @!P5 IMAD R9, R52, R155, R22 ;  /* 0x0000009b3409d224 */ /* 0x001fe200078e0216 */
[----:B------:R-:W-:Y:S04]  /*6070*/  BSSY B1, `(.L_x_220) ;  /* 0x0000006000017945 */ /* 0x000fe80003800000 */
[----:B------:R0:W-:Y:S01]  /*6080*/  @!P5 STG.E.U8 desc[UR36][R6.64+0x38], R9 ;  /* 0x000038090600d986 */ /* 0x0001e2000c101124 */
[----:B------:R-:W-:Y:S05]  /*6090*/  @P1 BRA `(.L_x_221) ;  /* 0x00000000000c1947 */ /* 0x000fea0003800000 */
[----:B--2---:R-:W0:Y:S02]  /*60a0*/  LDG.E.U8 R157, desc[UR36][R4.64+0x39] ;  /* 0x00003924049d7981 */ /* 0x004e24000c1e1100 */
[----:B0-----:R-:W-:-:S05]  /*60b0*/  PRMT R9, R157, 0x8880, RZ ;  /* 0x000088809d097816 */ /* 0x001fca00000000ff */
[----:B------:R-:W-:-:S07]  /*60c0*/  IMAD R22, R9, R156, RZ ;  /* 0x0000009c09167224 */ /* 0x000fce00078e02ff */
.L_x_221:
[----:B------:R-:W-:Y:S05]  /*60d0*/  BSYNC B1 ;  /* 0x0000000000017941 */ /* 0x000fea0003800000 */
.L_x_220:
        /* <DEDUP_REMOVED lines=11> */
.L_x_223:
[----:B------:R-:W-:Y:S05]  /*6190*/  BSYNC B1 ;  /* 0x0000000000017941 */ /* 0x000fea0003800000 */
.L_x_222:
[----:B0-----:R-:W-:Y:S01]  /*61a0*/  @!P4 IMAD R9, R54, R155, R22 ;  /* 0x0000009b3609c224 */ /* 0x001fe200078e0216 */
[----:B------:R-:W-:Y:S04]  /*61b0*/  BSSY B1, `(.L_x_224) ;  /* 0x0000006000017945 */ /* 0x000fe80003800000 */
[----:B------:R0:W-:Y:S01]  /*61c0*/  @!P4 STG.E.U8 desc[UR36][R10.64+0x38], R9 ;  /* 0x000038090a00c986 */ /* 0x0001e2000c101124 */
[----:B------:R-:W-:Y:S05]  /*61d0*/  @P3 BRA `(.L_x_225) ;  /* 0x00000000000c3947 */ /* 0x000fea0003800000 */
[----:B--2---:R-:W0:Y:S02]  /*61e0*/  LDG.E.U8 R157, desc[UR36][R12.64+0x39] ;  /* 0x000039240c9d7981 */ /* 0x004e24000c1e1100 */
[----:B0-----:R-:W-:-:S05]  /*61f0*/  PRMT R9, R157, 0x8880, RZ ;  /* 0x000088809d097816 */ /* 0x001fca00000000ff */
[----:B------:R-:W-:-:S07]  /*6200*/  IMAD R22, R9, R156, RZ ;  /* 0x0000009c09167224 */ /* 0x000fce00078e02ff */
.L_x_225:
[----:B------:R-:W-:Y:S05]  /*6210*/  BSYNC B1 ;  /* 0x0000000000017941 */ /* 0x000fea0003800000 */
.L_x_224:
[----:B------:R-:W-:Y:S01]  /*6220*/  @!P3 IMAD R55, R55, R155, R22 ;  /* 0x0000009b3737b224 */ /* 0x000fe200078e0216 */
[----:B------:R-:W-:Y:S04]  /*6230*/  BSSY B1, `(.L_x_226) ;  /* 0x0000006000017945 */ /* 0x000fe80003800000 */
[----:B------:R0:W-:Y:S01]  /*6240*/  @!P3 STG.E.U8 desc[UR36][R10.64+0x39], R55 ;  /* 0x000039370a00b986 */ /* 0x0001e2000c101124 */
[----:B------:R-:W-:Y:S05]  /*6250*/  @P5 BRA `(.L_x_227) ;  /* 0x00000000000c5947 */ /* 0x000fea0003800000 */
[----:B--2---:R-:W0:Y:S02]  /*6260*/  LDG.E.U8 R157, desc[UR36][R4.64+0x40] ;  /* 0x00004024049d7981 */ /* 0x004e24000c1e1100 */
[----:B0-----:R-:W-:-:S05]  /*6270*/  PRMT R9, R157, 0x8880, RZ ;  /* 0x000088809d097816 */ /* 0x001fca00000000ff */
[----:B------:R-:W-:-:S07]  /*6280*/  IMAD R22, R9, R156, RZ ;  /* 0x0000009c09167224 */ /* 0x000fce00078e02ff */
.L_x_227:
[----:B------:R-:W-:Y:S05]  /*6290*/  BSYNC B1 ;  /* 0x0000000000017941 */ /* 0x000fea0003800000 */
.L_x_226:
[----:B0-----:R-:W-:Y:S01]  /*62a0*/  @!P5 IMAD R9, R56, R155, R22 ;  /* 0x0000009b3809d224 */ /* 0x001fe200078e0216 */
[----:B------:R-:W-:Y:S04]  /*62b0*/  BSSY B1, `(.L_x_228) ;  /* 0x0000006000017945 */ /* 0x000fe80003800000 */
[----:B------:R0:W-:Y:S01]  /*62c0*/  @!P5 STG.E.U8 desc[UR36][R6.64+0x40], R9 ;  /* 0x000040090600d986 */ /* 0x0001e2000c101124 */
[----:B------:R-:W-:Y:S05]  /*62d0*/  @P1 BRA `(.L_x_229) ;  /* 0x00000000000c1947 */ /* 0x000fea0003800000 */
[----:B--2---:R-:W0:Y:S02]  /*62e0*/  LDG.E.U8 R157, desc[UR36][R4.64+0x41] ;  /* 0x00004124049d7981 */ /* 0x004e24000c1e1100 */
[----:B0-----:R-:W-:-:S05]  /*62f0*/  PRMT R9, R157, 0x8880, RZ ;  /* 0x000088809d097816 */ /* 0x001fca00000000ff */
[----:B------:R-:W-:-:S07]  /*6300*/  IMAD R22, R9, R156, RZ ;  /* 0x0000009c09167224 */ /* 0x000fce00078e02ff */
.L_x_229:
[----:B------:R-:W-:Y:S05]  /*6310*/  BSYNC B1 ;  /* 0x0000000000017941 */ /* 0x000fea0003800000 */
.L_x_228:
        /* <DEDUP_REMOVED lines=11> */
.L_x_231:
[----:B------:R-:W-:Y:S05]  /*63d0*/  BSYNC B1 ;  /* 0x0000000000017941 */ /* 0x000fea0003800000 */
.L_x_230:
[----:B0-----:R-:W-:Y:S01]  /*63e0*/  @!P4 IMAD R9, R58, R155, R22 ;  /* 0x0000009b3a09c224 */ /* 0x001fe200078e0216 */
[----:B------:R-:W-:Y:S04]  /*63f0*/  BSSY B1, `(.L_x_232) ;  /* 0x0000006000017945 */ /* 0x000fe80003800000 */
[----:B------:R0:W-:Y:S01]  /*6400*/  @!P4 STG.E.U8 desc[UR36][R10.64+0x40], R9 ;  /* 0x000040090a00c986 */ /* 0x0001e2000c101124 */
[----:B------:R-:W-:Y:S05]  /*6410*/  @P3 BRA `(.L_x_233) ;  /* 0x00000000000c3947 */ /* 0x000fea0003800000 */
[----:B--2---:R-:W0:Y:S02]  /*6420*/  LDG.E.U8 R157, desc[UR36][R12.64+0x41] ;  /* 0x000041240c9d7981 */ /* 0x004e24000c1e1100 */
[----:B0-----:R-:W-:-:S05]  /*6430*/  PRMT R9, R157, 0x8880, RZ ;  /* 0x000088809d097816 */ /* 0x001fca00000000ff */
[----:B------:R-:W-:-:S07]  /*6440*/  IMAD R22, R9, R156, RZ ;  /* 0x0000009c09167224 */ /* 0x000fce00078e02ff */
.L_x_233:
[----:B------:R-:W-:Y:S05]  /*6450*/  BSYNC B1 ;  /* 0x0000000000017941 */ /* 0x000fea0003800000 */
.L_x_232:
[----:B------:R-:W-:Y:S01]  /*6460*/  @!P3 IMAD R59, R59, R155, R22 ;  /* 0x0000009b3b3bb224 */ /* 0x000fe200078e0216 */
[----:B------:R-:W-:Y:S04]  /*6470*/  BSSY B1, `(.L_x_234) ;  /* 0x0000006000017945 */ /* 0x000fe80003800000 */
[----:B------:R0:W-:Y:S01]  /*6480*/  @!P3 STG.E.U8 desc[UR36][R10.64+0x41], R59 ;  /* 0x0000413b0a00b986 */ /* 0x0001e2000c101124 */
[----:B------:R-:W-:Y:S05]  /*6490*/  @P5 BRA `(.L_x_235) ;  /* 0x00000000000c5947 */ /* 0x000fea0003800000 */
[----:B--2---:R-:W0:Y:S02]  /*64a0*/  LDG.E.U8 R157, desc[UR36][R4.64+0x48] ;  /* 0x00004824049d7981 */ /* 0x004e24000c1e1100 */
[----:B0-----:R-:W-:-:S05]  /*64b0*/  PRMT R9, R157, 0x8880, RZ ;  /* 0x000088809d097816 */ /* 0x001fca00000000ff */
[----:B------:R-:W-:-:S07]  /*64c0*/  IMAD R22, R9, R156, RZ ;  /* 0x0000009c09167224 */ /* 0x000fce00078e02ff */
.L_x_235:
[----:B------:R-:W-:Y:S05]  /*64d0*/  BSYNC B1 ;  /* 0x0000000000017941 */ /* 0x000fea0003800000 */
.L_x_234:
[----:B0-----:R-:W-:Y:S01]  /*64e0*/  @!P5 IMAD R9, R60, R155, R22 ;  /* 0x0000009b3c09d224 */ /* 0x001fe200078e0216 */
[----:B------:R-:W-:Y:S04]  /*64f0*/  BSSY B1, `(.L_x_236) ;  /* 0x0000006000017945 */ /* 0x000fe80003800000 */
[----:B------:R0:W-:Y:S01]  /*6500*/  @!P5 STG.E.U8 desc[UR36][R6.64+0x48], R9 ;  /* 0x000048090600d986 */ /* 0x0001e2000c101124 */
[----:B------:R-:W-:Y:S05]  /*6510*/  @P1 BRA `(.L_x_237) ;  /* 0x00000000000c1947 */ /* 0x000fea0003800000 */
[----:B--2---:R-:W0:Y:S02]  /*6520*/  LDG.E.U8 R157, desc[UR36][R4.64+0x49] ;  /* 0x00004924049d7981 */ /* 0x004e24000c1e1100 */
[----:B0-----:R-:W-:-:S05]  /*6530*/  PRMT R9, R157, 0x8880, RZ ;  /* 0x000088809d097816 */ /* 0x001fca00000000ff */
[----:B------:R-:W-:-:S07]  /*6540*/  IMAD R22, R9, R156, RZ ;  /* 0x0000009c09167224 */ /* 0x000fce00078e02ff */
.L_x_237:
[----:B------:R-:W-:Y:S05]  /*6550*/  BSYNC B1 ;  /* 0x0000000000017941 */ /* 0x000fea0003800000 */
.L_x_236:
        /* <DEDUP_REMOVED lines=11> */
.L_x_239:
[----:B------:R-:W-:Y:S05]  /*6610*/  BSYNC B1 ;  /* 0x0000000000017941 */ /* 0x000fea0003800000 */
.L_x_238:
[----:B0-----:R-:W-:Y:S01]  /*6620*/  @!P4 IMAD R9, R62, R155, R22 ;  /* 0x0000009b3e09c224 */ /* 0x001fe200078e0216 */
[----:B------:R-:W-:Y:S04]  /*6630*/  BSSY B1, `(.L_x_240) ;  /* 0x0000006000017945 */ /* 0x000fe80003800000 */
[----:B------:R0:W-:Y:S01]  /*6640*/  @!P4 STG.E.U8 desc[UR36][R10.64+0x48], R9 ;  /* 0x000048090a00c986 */ /* 0x0001e2000c101124 */
[----:B------:R-:W-:Y:S05]  /*6650*/  @P3 BRA `(.L_x_241) ;  /* 0x00000000000c3947 */ /* 0x000fea0003800000 */
[----:B--2---:R-:W0:Y:S02]  /*6660*/  LDG.E.U8 R157, desc[UR36][R12.64+0x49] ;  /* 0x000049240c9d7981 */ /* 0x004e24000c1e1100 */
[----:B0-----:R-:W-:-:S05]  /*6670*/  PRMT R9, R157, 0x8880, RZ ;  /* 0x000088809d097816 */ /* 0x001fca00000000ff */
[----:B------:R-:W-:-:S07]  /*6680*/  IMAD R22, R9, R156, RZ ;  /* 0x0000009c09167224 */ /* 0x000fce00078e02ff */
.L_x_241:
[----:B------:R-:W-:Y:S05]  /*6690*/  BSYNC B1 ;  /* 0x0000000000017941 */ /* 0x000fea0003800000 */
.L_x_240:
[----:B------:R-:W-:Y:S01]  /*66a0*/  @!P3 IMAD R63, R63, R155, R22 ;  /* 0x0000009b3f3fb224 */ /* 0x000fe200078e0216 */
[----:B------:R-:W-:Y:S04]  /*66b0*/  BSSY B1, `(.L_x_242) ;  /* 0x0000006000017945 */ /* 0x000fe80003800000 */
[----:B------:R0:W-:Y:S01]  /*66c0*/  @!P3 STG.E.U8 desc[UR36][R10.64+0x49], R63 ;  /* 0x0000493f0a00b986 */ /* 0x0001e2000c101124 */
[----:B------:R-:W-:Y:S05]  /*66d0*/  @P5 BRA `(.L_x_243) ;  /* 0x00000000000c5947 */ /* 0x000fea0003800000 */
[----:B--2---:R-:W0:Y:S02]  /*66e0*/  LDG.E.U8 R157, desc[UR36][R4.64+0x50] ;  /* 0x00005024049d7981 */ /* 0x004e24000c1e1100 */
[----:B0-----:R-:W-:-:S05]  /*66f0*/  PRMT R9, R157, 0x8880, RZ ;  /* 0x000088809d097816 */ /* 0x001fca00000000ff */
[----:B------:R-:W-:-:S07]  /*6700*/  IMAD R22, R9, R156, RZ ;  /* 0x0000009c09167224 */ /* 0x000fce00078e02ff */
.L_x_243:
[----:B------:R-:W-:Y:S05]  /*6710*/  BSYNC B1 ;  /* 0x0000000000017941 */ /* 0x000fea0003800000 */
.L_x_242:
[----:B0-----:R-:W-:Y:S01]  /*6720*/  @!P5 IMAD R9, R64, R155, R22 ;  /* 0x0000009b4009d224 */ /* 0x001fe200078e0216 */
[----:B------:R-:W-:Y:S04]  /*6730*/  BSSY B1, `(.L_x_244) ;  /* 0x0000006000017945 */ /* 0x000fe80003800000 */
[----:B------:R0:W-:Y:S01]  /*6740*/  @!P5 STG.E.U8 desc[UR36][R6.64+0x50], R9 ;  /* 0x000050090600d986 */ /* 0x0001e2000c101124 */
[----:B------:R-:W-:Y:S05]  /*6750*/  @P1 BRA `(.L_x_245) ;  /* 0x00000000000c1947 */ /* 0x000fea0003800000 */
[----:B--2---:R-:W0:Y:S02]  /*6760*/  LDG.E.U8 R157, desc[UR36][R4.64+0x51] ;  /* 0x00005124049d7981 */ /* 0x004e24000c1e1100 */
[----:B0-----:R-:W-:-:S05]  /*6770*/  PRMT R9, R157, 0x8880, RZ ;  /* 0x000088809d097816 */ /* 0x001fca00000000ff */
[----:B------:R-:W-:-:S07]  /*6780*/  IMAD R22, R9, R156, RZ ;  /* 0x0000009c09167224 */ /* 0x000fce00078e02ff */
.L_x_245:
[----:B------:R-:W-:Y:S05]  /*6790*/  BSYNC B1 ;  /* 0x0000000000017941 */ /* 0x000fea0003800000 */
.L_x_244:
        /* <DEDUP_REMOVED lines=11> */
.L_x_247:
[----:B------:R-:W-:Y:S05]  /*6850*/  BSYNC B1 ;  /* 0x0000000000017941 */ /* 0x000fea0003800000 */
.L_x_246:
[----:B0-----:R-:W-:Y:S01]  /*6860*/  @!P4 IMAD R9, R66, R155, R22 ;  /* 0x0000009b4209c224 */ /* 0x001fe200078e0216 */
[----:B------:R-:W-:Y:S04]  /*6870*/  BSSY B1, `(.L_x_248) ;  /* 0x0000006000017945 */ /* 0x000fe80003800000 */
[----:B------:R0:W-:Y:S01]  /*6880*/  @!P4 STG.E.U8 desc[UR36][R10.64+0x50], R9 ;  /* 0x000050090a00c986 */ /* 0x0001e2000c101124 */
[----:B------:R-:W-:Y:S05]  /*6890*/  @P3 BRA `(.L_x_249) ;  /* 0x00000000000c3947 */ /* 0x000fea0003800000 */
[----:B--2---:R-:W0:Y:S02]  /*68a0*/  LDG.E.U8 R157, desc[UR36][R12.64+0x51] ;  /* 0x000051240c9d7981 */ /* 0x004e24000c1e1100 */
[----:B0-----:R-:W-:-:S05]  /*68b0*/  PRMT R9, R157, 0x8880, RZ ;  /* 0x000088809d097816 */ /* 0x001fca00000000ff */
[----:B------:R-:W-:-:S07]  /*68c0*/  IMAD R22, R9, R156, RZ ;  /* 0x0000009c09167224 */ /* 0x000fce00078e02ff */
.L_x_249:
[----:B------:R-:W-:Y:S05]  /*68d0*/  BSYNC B1 ;  /* 0x0000000000017941 */ /* 0x000fea0003800000 */
.L_x_248:
[----:B------:R-:W-:Y:S01]  /*68e0*/  @!P3 IMAD R67, R67, R155, R22 ;  /* 0x0000009b4343b224 */ /* 0x000fe200078e0216 */
[----:B------:R-:W-:Y:S04]  /*68f0*/  BSSY B1, `(.L_x_250) ;  /* 0x0000006000017945 */ /* 0x000fe80003800000 */
[----:B------:R0:W-:Y:S01]  /*6900*/  @!P3 STG.E.U8 desc[UR36][R10.64+0x51], R67 ;  /* 0x000051430a00b986 */ /* 0x0001e2000c101124 */
[----:B------:R-:W-:Y:S05]  /*6910*/  @P5 BRA `(.L_x_251) ;  /* 0x00000000000c5947 */ /* 0x000fea0003800000 */
[----:B--2---:R-:W0:Y:S02]  /*6920*/  LDG.E.U8 R157, desc[UR36][R4.64+0x58] ;  /* 0x00005824049d7981 */ /* 0x004e24000c1e1100 */
[----:B0-----:R-:W-:-:S05]  /*6930*/  PRMT R9, R157, 0x8880, RZ ;  /* 0x000088809d097816 */ /* 0x001fca00000000ff */
[----:B------:R-:W-:-:S07]  /*6940*/  IMAD R22, R9, R156, RZ ;  /* 0x0000009c09167224 */ /* 0x000fce00078e02ff */
.L_x_251:
[----:B------:R-:W-:Y:S05]  /*6950*/  BSYNC B1 ;  /* 0x0000000000017941 */ /* 0x000fea0003800000 */
.L_x_250:
[----:B0-----:R-:W-:Y:S01]  /*6960*/  @!P5 IMAD R9, R68, R155, R22 ;  /* 0x0000009b4409d224 */ /* 0x001fe200078e0216 */
[----:B------:R-:W-:Y:S04]  /*6970*/  BSSY B1, `(.L_x_252) ;  /* 0x0000006000017945 */ /* 0x000fe80003800000 */
[----:B------:R0:W-:Y:S01]  /*6980*/  @!P5 STG.E.U8 desc[UR36][R6.64+0x58], R9 ;  /* 0x000058090600d986 */ /* 0x0001e2000c101124 */
[----:B------:R-:W-:Y:S05]  /*6990*/  @P1 BRA `(.L_x_253) ;  /* 0x00000000000c1947 */ /* 0x000fea0003800000 */
[----:B--2---:R-:W0:Y:S02]  /*69a0*/  LDG.E.U8 R157, desc[UR36][R4.64+0x59] ;  /* 0x00005924049d7981 */ /* 0x004e24000c1e1100 */
[----:B0-----:R-:W-:-:S05]  /*69b0*/  PRMT R9, R157, 0x8880, RZ ;  /* 0x000088809d097816 */ /* 0x001fca00000000ff */
[----:B------:R-:W-:-:S07]  /*69c0*/  IMAD R22, R9, R156, RZ ;  /* 0x0000009c09167224 */ /* 0x000fce00078e02ff */
.L_x_253:
[----:B------:R-:W-:Y:S05]  /*69d0*/  BSYNC B1 ;  /* 0x0000000000017941 */ /* 0x000fea0003800000 */
.L_x_252:
        /* <DEDUP_REMOVED lines=11> */
.L_x_255:
[----:B------:R-:W-:Y:S05]  /*6a90*/  BSYNC B1 ;  /* 0x0000000000017941 */ /* 0x000fea0003800000 */
.L_x_254:
[----:B0-----:R-:W-:Y:S01]  /*6aa0*/  @!P4 IMAD R9, R70, R155, R22 ;  /* 0x0000009b4609c224 */ /* 0x001fe200078e0216 */
[----:B------:R-:W-:Y:S04]  /*6ab0*/  BSSY B1, `(.L_x_256) ;  /* 0x0000006000017945 */ /* 0x000fe80003800000 */
[----:B------:R0:W-:Y:S01]  /*6ac0*/  @!P4 STG.E.U8 desc[UR36][R10.64+0x58], R9 ;  /* 0x000058090a00c986 */ /* 0x0001e2000c101124 */
[----:B------:R-:W-:Y:S05]  /*6ad0*/  @P3 BRA `(.L_x_257) ;  /* 0x00000000000c3947 */ /* 0x000fea0003800000 */
[----:B--2---:R-:W0:Y:S02]  /*6ae0*/  LDG.E.U8 R157, desc[UR36][R12.64+0x59] ;  /* 0x000059240c9d7981 */ /* 0x004e24000c1e1100 */
[----:B0-----:R-:W-:-:S05]  /*6af0*/  PRMT R9, R157, 0x8880, RZ ;  /* 0x000088809d097816 */ /* 0x001fca00000000ff */
[----:B------:R-:W-:-:S07]  /*6b00*/  IMAD R22, R9, R156, RZ ;  /* 0x0000009c09167224 */ /* 0x000fce00078e02ff */
.L_x_257:
[----:B------:R-:W-:Y:S05]  /*6b10*/  BSYNC B1 ;  /* 0x0000000000017941 */ /* 0x000fea0003800000 */
.L_x_256:
[----:B------:R-:W-:Y:S01]  /*6b20*/  @!P3 IMAD R71, R71, R155, R22 ;  /* 0x0000009b4747b224 */ /* 0x000fe200078e0216 */
[----:B------:R-:W-:Y:S04]  /*6b30*/  BSSY B1, `(.L_x_258) ;  /* 0x0000006000017945 */ /* 0x000fe80003800000 */
[----:B------:R0:W-:Y:S01]  /*6b40*/  @!P3 STG.E.U8 desc[UR36][R10.64+0x59], R71 ;  /* 0x000059470a00b986 */ /* 0x0001e2000c101124 */
[----:B------:R-:W-:Y:S05]  /*6b50*/  @P5 BRA `(.L_x_259) ;  /* 0x00000000000c5947 */ /* 0x000fea0003800000 */
[----:B--2---:R-:W0:Y:S02]  /*6b60*/  LDG.E.U8 R157, desc[UR36][R4.64+0x60] ;  /* 0x00006024049d7981 */ /* 0x004e24000c1e1100 */
[----:B0-----:R-:W-:-:S05]  /*6b70*/  PRMT R9, R157, 0x8880, RZ ;  /* 0x000088809d097816 */ /* 0x001fca00000000ff */
[----:B------:R-:W-:-:S07]  /*6b80*/  IMAD R22, R9, R156, RZ ;  /* 0x0000009c09167224 */ /* 0x000fce00078e02ff */
.L_x_259:
[----:B------:R-:W-:Y:S05]  /*6b90*/  BSYNC B1 ;  /* 0x0000000000017941 */ /* 0x000fea0003800000 */
.L_x_258:
[----:B0-----:R-:W-:Y:S01]  /*6ba0*/  @!P5 IMAD R9, R72, R155, R22 ;  /* 0x0000009b4809d224 */ /* 0x001fe200078e0216 */
[----:B------:R-:W-:Y:S04]  /*6bb0*/  BSSY B1, `(.L_x_260) ;  /* 0x0000006000017945 */ /* 0x000fe80003800000 */
[----:B------:R0:W-:Y:S01]  /*6bc0*/  @!P5 STG.E.U8 desc[UR36][R6.64+0x60], R9 ;  /* 0x000060090600d986 */ /* 0x0001e2000c101124 */
[----:B------:R-:W-:Y:S05]  /*6bd0*/  @P1 BRA `(.L_x_261) ;  /* 0x00000000000c1947 */ /* 0x000fea0003800000 */
[----:B--2---:R-:W0:Y:S02]  /*6be0*/  LDG.E.U8 R157, desc[UR36][R4.64+0x61] ;  /* 0x00006124049d7981 */ /* 0x004e24000c1e1100 */
[----:B0-----:R-:W-:-:S05]  /*6bf0*/  PRMT R9, R157, 0x8880, RZ ;  /* 0x000088809d097816 */ /* 0x001fca00000000ff */
[----:B------:R-:W-:-:S07]  /*6c00*/  IMAD R22, R9, R156, RZ ;  /* 0x0000009c09167224 */ /* 0x000fce00078e02ff */
.L_x_261:
[----:B------:R-:W-:Y:S05]  /*6c10*/  BSYNC B1 ;  /* 0x0000000000017941 */ /* 0x000fea0003800000 */
.L_x_260:
        /* <DEDUP_REMOVED lines=11> */
.L_x_263:
[----:B------:R-:W-:Y:S05]  /*6cd0*/  BSYNC B1 ;  /* 0x0000000000017941 */ /* 0x000fea0003800000 */
.L_x_262:
[----:B0-----:R-:W-:Y:S01]  /*6ce0*/  @!P4 IMAD R9, R74, R155, R22 ;  /* 0x0000009b4a09c224 */ /* 0x001fe200078e0216 */
[----:B------:R-:W-:Y:S04]  /*6cf0*/  BSSY B1, `(.L_x_264) ;  /* 0x0000006000017945 */ /* 0x000fe80003800000 */
[----:B------:R0:W-:Y:S01]  /*6d00*/  @!P4 STG.E.U8 desc[UR36][R10.64+0x60], R9 ;  /* 0x000060090a00c986 */ /* 0x0001e2000c101124 */
[----:B------:R-:W-:Y:S05]  /*6d10*/  @P3 BRA `(.L_x_265) ;  /* 0x00000000000c3947 */ /* 0x000fea0003800000 */
[----:B--2---:R-:W0:Y:S02]  /*6d20*/  LDG.E.U8 R157, desc[UR36][R12.64+0x61] ;  /* 0x000061240c9d7981 */ /* 0x004e24000c1e1100 */
[----:B0-----:R-:W-:-:S05]  /*6d30*/  PRMT R9, R157, 0x8880, RZ ;  /* 0x000088809d097816 */ /* 0x001fca00000000ff */
[----:B------:R-:W-:-:S07]  /*6d40*/  IMAD R22, R9, R156, RZ ;  /* 0x0000009c09167224 */ /* 0x000fce00078e02ff */
.L_x_265:
[----:B------:R-:W-:Y:S05]  /*6d50*/  BSYNC B1 ;  /* 0x0000000000017941 */ /* 0x000fea0003800000 */
.L_x_264:
[----:B------:R-:W-:Y:S01]  /*6d60*/  @!P3 IMAD R75, R75, R155, R22 ;  /* 0x0000009b4b4bb224 */ /* 0x000fe200078e0216 */
[----:B------:R-:W-:Y:S04]  /*6d70*/  BSSY B1, `(.L_x_266) ;  /* 0x0000006000017945 */ /* 0x000fe80003800000 */
[----:B------:R0:W-:Y:S01]  /*6d80*/  @!P3 STG.E.U8 desc[UR36][R10.64+0x61], R75 ;  /* 0x0000614b0a00b986 */ /* 0x0001e2000c101124 */
[----:B------:R-:W-:Y:S05]  /*6d90*/  @P5 BRA `(.L_x_267) ;  /* 0x00000000000c5947 */ /* 0x000fea0003800000 */
[----:B--2---:R-:W0:Y:S02]  /*6da0*/  LDG.E.U8 R157, desc[UR36][R4.64+0x68] ;  /* 0x00006824049d7981 */ /* 0x004e24000c1e1100 */
[----:B0-----:R-:W-:-:S05]  /*6db0*/  PRMT R9, R157, 0x8880, RZ ;  /* 0x000088809d097816 */ /* 0x001fca00000000ff */
[----:B------:R-:W-:-:S07]  /*6dc0*/  IMAD R22, R9, R156, RZ ;  /* 0x0000009c09167224 */ /* 0x000fce00078e02ff */
.L_x_267:
[----:B------:R-:W-:Y:S05]  /*6dd0*/  BSYNC B1 ;  /* 0x0000000000017941 */ /* 0x000fea0003800000 */
.L_x_266:
[----:B0-----:R-:W-:Y:S01]  /*6de0*/  @!P5 IMAD R9, R76, R155, R22 ;  /* 0x0000009b4c09d224 */ /* 0x001fe200078e0216 */
[----:B------:R-:W-:Y:S04]  /*6df0*/  BSSY B1, `(.L_x_268) ;  /* 0x0000006000017945 */ /* 0x000fe80003800000 */
[----:B------:R0:W-:Y:S01]  /*6e00*/  @!P5 STG.E.U8 desc[UR36][R6.64+0x68], R9 ;  /* 0x000068090600d986 */ /* 0x0001e2000c101124 */
[----:B------:R-:W-:Y:S05]  /*6e10*/  @P1 BRA `(.L_x_269) ;  /* 0x00000000000c1947 */ /* 0x000fea0003800000 */
[----:B--2---:R-:W0:Y:S02]  /*6e20*/  LDG.E.U8 R157, desc[UR36][R4.64+0x69] ;  /* 0x00006924049d7981 */ /* 0x004e24000c1e1100 */
[----:B0-----:R-:W-:-:S05]  /*6e30*/  PRMT R9, R157, 0x8880, RZ ;  /* 0x000088809d097816 */ /* 0x001fca00000000ff */
[----:B------:R-:W-:-:S07]  /*6e40*/  IMAD R22, R9, R156, RZ ;  /* 0x0000009c09167224 */ /* 0x000fce00078e02ff */
.L_x_269:
[----:B------:R-:W-:Y:S05]  /*6e50*/  BSYNC B1 ;  /* 0x0000000000017941 */ /* 0x000fea0003800000 */
.L_x_268:
        /* <DEDUP_REMOVED lines=11> */
.L_x_271:
[----:B------:R-:W-:Y:S05]  /*6f10*/  BSYNC B1 ;  /* 0x0000000000017941 */ /* 0x000fea0003800000 */
.L_x_270:
[----:B0-----:R-:W-:Y:S01]  /*6f20*/  @!P4 IMAD R9, R78, R155, R22 ;  /* 0x0000009b4e09c224 */ /* 0x001fe200078e0216 */
[----:B------:R-:W-:Y:S04]  /*6f30*/  BSSY B1, `(.L_x_272) ;  /* 0x0000006000017945 */ /* 0x000fe80003800000 */
[----:B------:R0:W-:Y:S01]  /*6f40*/  @!P4 STG.E.U8 desc[UR36][R10.64+0x68], R9 ;  /* 0x000068090a00c986 */ /* 0x0001e2000c101124 */
[----:B------:R-:W-:Y:S05]  /*6f50*/  @P3 BRA `(.L_x_273) ;  /* 0x00000000000c3947 */ /* 0x000fea0003800000 */
[----:B--2---:R-:W0:Y:S02]  /*6f60*/  LDG.E.U8 R157, desc[UR36][R12.64+0x69] ;  /* 0x000069240c9d7981 */ /* 0x004e24000c1e1100 */
[----:B0-----:R-:W-:-:S05]  /*6f70*/  PRMT R9, R157, 0x8880, RZ ;  /* 0x000088809d097816 */ /* 0x001fca00000000ff */
[----:B------:R-:W-:-:S07]  /*6f80*/  IMAD R22, R9, R156, RZ ;  /* 0x0000009c09167224 */ /* 0x000fce00078e02ff */
.L_x_273:
[----:B------:R-:W-:Y:S05]  /*6f90*/  BSYNC B1 ;  /* 0x0000000000017941 */ /* 0x000fea0003800000 */
.L_x_272:
[----:B------:R-:W-:Y:S01]  /*6fa0*/  @!P3 IMAD R79, R79, R155, R22 ;  /* 0x0000009b4f4fb224 */ /* 0x000fe200078e0216 */
[----:B------:R-:W-:Y:S04]  /*6fb0*/  BSSY B1, `(.L_x_274) ;  /* 0x0000006000017945 */ /* 0x000fe80003800000 */
[----:B------:R0:W-:Y:S01]  /*6fc0*/  @!P3 STG.E.U8 desc[UR36][R10.64+0x69], R79 ;  /* 0x0000694f0a00b986 */ /* 0x0001e2000c101124 */
[----:B------:R-:W-:Y:S05]  /*6fd0*/  @P5 BRA `(.L_x_275) ;  /* 0x00000000000c5947 */ /* 0x000fea0003800000 */
[----:B--2---:R-:W0:Y:S02]  /*6fe0*/  LDG.E.U8 R157, desc[UR36][R4.64+0x70] ;  /* 0x00007024049d7981 */ /* 0x004e24000c1e1100 */
[----:B0-----:R-:W-:-:S05]  /*6ff0*/  PRMT R9, R157, 0x8880, RZ ;  /* 0x000088809d097816 */ /* 0x001fca00000000ff */
[----:B------:R-:W-:-:S07]  /*7000*/  IMAD R22, R9, R156, RZ ;  /* 0x0000009c09167224 */ /* 0x000fce00078e02ff */
.L_x_275:
[----:B------:R-:W-:Y:S05]  /*7010*/  BSYNC B1 ;  /* 0x0000000000017941 */ /* 0x000fea0003800000 */
.L_x_274:
[----:B0-----:R-:W-:Y:S01]  /*7020*/  @!P5 IMAD R9, R80, R155, R22 ;  /* 0x0000009b5009d224 */ /* 0x001fe200078e0216 */
[----:B------:R-:W-:Y:S04]  /*7030*/  BSSY B1, `(.L_x_276) ;  /* 0x0000006000017945 */ /* 0x000fe80003800000 */
[----:B------:R0:W-:Y:S01]  /*7040*/  @!P5 STG.E.U8 desc[UR36][R6.64+0x70], R9 ;  /* 0x000070090600d986 */ /* 0x0001e2000c101124 */
[----:B------:R-:W-:Y:S05]  /*7050*/  @P1 BRA `(.L_x_277) ;  /* 0x00000000000c1947 */ /* 0x000fea0003800000 */
[----:B--2---:R-:W0:Y:S02]  /*7060*/  LDG.E.U8 R157, desc[UR36][R4.64+0x71] ;  /* 0x00007124049d7981 */ /* 0x004e24000c1e1100 */
[----:B0-----:R-:W-:-:S05]  /*7070*/  PRMT R9, R157, 0x8880, RZ ;  /* 0x000088809d097816 */ /* 0x001fca00000000ff */
[----:B------:R-:W-:-:S07]  /*7080*/  IMAD R22, R9, R156, RZ ;  /* 0x0000009c09167224 */ /* 0x000fce00078e02ff */
.L_x_277:
[----:B------:R-:W-:Y:S05]  /*7090*/  BSYNC B1 ;  /* 0x0000000000017941 */ /* 0x000fea0003800000 */
.L_x_276:
[----:B------:R-:W-:Y:S01]  /*70a0*/  ISETP.LT.OR P4, PT, R3, 0x71, !P0 ;  /* 0x000000710300780c */ /* 0x000fe20004781670 */
[----:B------:R-:W-:Y:S01]  /*70b0*/  @!P1 IMAD R81, R81, R155, R22 ;  /* 0x0000009b51519224 */ /* 0x000fe200078e0216 */
[----:B------:R-:W-:Y:S01]  /*70c0*/  BSSY B1, `(.L_x_278) ;  /* 0x000000a000017945 */ /* 0x000fe20003800000 */
[C---:B------:R-:W-:Y:S02]  /*70d0*/  ISETP.LT.OR P3, PT, R3.reuse, 0x72, !P0 ;  /* 0x000000720300780c */ /* 0x040fe40004761670 */
        /* <DEDUP_REMOVED lines=8> */
.L_x_279:
[----:B------:R-:W-:Y:S05]  /*7160*/  BSYNC B1 ;  /* 0x0000000000017941 */ /* 0x000fea0003800000 */
.L_x_278:
[----:B0-----:R-:W-:Y:S01]  /*7170*/  @!P4 IMAD R9, R82, R155, R22 ;  /* 0x0000009b5209c224 */ /* 0x001fe200078e0216 */
[----:B------:R-:W-:Y:S04]  /*7180*/  BSSY B1, `(.L_x_280) ;  /* 0x0000006000017945 */ /* 0x000fe80003800000 */
[----:B------:R0:W-:Y:S01]  /*7190*/  @!P4 STG.E.U8 desc[UR36][R10.64+0x70], R9 ;  /* 0x000070090a00c986 */ /* 0x0001e2000c101124 */
[----:B------:R-:W-:Y:S05]  /*71a0*/  @P3 BRA `(.L_x_281) ;  /* 0x00000000000c3947 */ /* 0x000fea0003800000 */
[----:B--2---:R-:W0:Y:S02]  /*71b0*/  LDG.E.U8 R157, desc[UR36][R12.64+0x71] ;  /* 0x000071240c9d7981 */ /* 0x004e24000c1e1100 */
[----:B0-----:R-:W-:-:S05]  /*71c0*/  PRMT R9, R157, 0x8880, RZ ;  /* 0x000088809d097816 */ /* 0x001fca00000000ff */
[----:B------:R-:W-:-:S07]  /*71d0*/  IMAD R22, R9, R156, RZ ;  /* 0x0000009c09167224 */ /* 0x000fce00078e02ff */
.L_x_281:
[----:B------:R-:W-:Y:S05]  /*71e0*/  BSYNC B1 ;  /* 0x0000000000017941 */ /* 0x000fea0003800000 */
.L_x_280:
[----:B------:R-:W-:Y:S01]  /*71f0*/  @!P3 IMAD R83, R83, R155, R22 ;  /* 0x0000009b5353b224 */ /* 0x000fe200078e0216 */
[----:B------:R-:W-:Y:S04]  /*7200*/  BSSY B1, `(.L_x_282) ;  /* 0x0000006000017945 */ /* 0x000fe80003800000 */
[----:B------:R0:W-:Y:S01]  /*7210*/  @!P3 STG.E.U8 desc[UR36][R10.64+0x71], R83 ;  /* 0x000071530a00b986 */ /* 0x0001e2000c101124 */
[----:B------:R-:W-:Y:S05]  /*7220*/  @P1 BRA `(.L_x_283) ;  /* 0x00000000000c1947 */ /* 0x000fea0003800000 */
[----:B--2---:R-:W0:Y:S02]  /*7230*/  LDG.E.U8 R157, desc[UR36][R4.64+0x78] ;  /* 0x00007824049d7981 */ /* 0x004e24000c1e1100 */
[----:B0-----:R-:W-:-:S05]  /*7240*/  PRMT R9, R157, 0x8880, RZ ;  /* 0x000088809d097816 */ /* 0x001fca00000000ff */
[----:B------:R-:W-:-:S07]  /*7250*/  IMAD R22, R9, R156, RZ ;  /* 0x0000009c09167224 */ /* 0x000fce00078e02ff */
.L_x_283:
[----:B------:R-:W-:Y:S05]  /*7260*/  BSYNC B1 ;  /* 0x0000000000017941 */ /* 0x000fea0003800000 */
.L_x_282:
[----:B0-----:R-:W-:Y:S01]  /*7270*/  @!P1 IMAD R9, R84, R155, R22 ;  /* 0x0000009b54099224 */ /* 0x001fe200078e0216 */
[----:B------:R-:W-:Y:S04]  /*7280*/  BSSY B1, `(.L_x_284) ;  /* 0x0000006000017945 */ /* 0x000fe80003800000 */
[----:B------:R0:W-:Y:S01]  /*7290*/  @!P1 STG.E.U8 desc[UR36][R6.64+0x78], R9 ;  /* 0x0000780906009986 */ /* 0x0001e2000c101124 */
[----:B------:R-:W-:Y:S05]  /*72a0*/  @P2 BRA `(.L_x_285) ;  /* 0x00000000000c2947 */ /* 0x000fea0003800000 */
[----:B--2---:R-:W0:Y:S02]  /*72b0*/  LDG.E.U8 R157, desc[UR36][R4.64+0x79] ;  /* 0x00007924049d7981 */ /* 0x004e24000c1e1100 */
[----:B0-----:R-:W-:-:S05]  /*72c0*/  PRMT R9, R157, 0x8880, RZ ;  /* 0x000088809d097816 */ /* 0x001fca00000000ff */
[----:B------:R-:W-:-:S07]  /*72d0*/  IMAD R22, R9, R156, RZ ;  /* 0x0000009c09167224 */ /* 0x000fce00078e02ff */
.L_x_285:
[----:B------:R-:W-:Y:S05]  /*72e0*/  BSYNC B1 ;  /* 0x0000000000017941 */ /* 0x000fea0003800000 */
.L_x_284:
[----:B------:R-:W-:Y:S01]  /*72f0*/  @!P2 IMAD R85, R85, R155, R22 ;  /* 0x0000009b5555a224 */ /* 0x000fe200078e0216 */
[----:B------:R-:W-:Y:S04]  /*7300*/  BSSY B1, `(.L_x_286) ;  /* 0x0000006000017945 */ /* 0x000fe80003800000 */
[----:B------:R0:W-:Y:S01]  /*7310*/  @!P2 STG.E.U8 desc[UR36][R6.64+0x79], R85 ;  /* 0x000079550600a986 */ /* 0x0001e2000c101124 */
[----:B------:R-:W-:Y:S05]  /*7320*/  @P5 BRA `(.L_x_287) ;  /* 0x00000000000c5947 */ /* 0x000fea0003800000 */
[----:B--2---:R-:W2:Y:S02]  /*7330*/  LDG.E.U8 R157, desc[UR36][R12.64+0x78] ;  /* 0x000078240c9d7981 */ /* 0x004ea4000c1e1100 */
[----:B--2---:R-:W-:-:S05]  /*7340*/  PRMT R5, R157, 0x8880, RZ ;  /* 0x000088809d057816 */ /* 0x004fca00000000ff */
[----:B------:R-:W-:-:S07]  /*7350*/  IMAD R22, R5, R156, RZ ;  /* 0x0000009c05167224 */ /* 0x000fce00078e02ff */
.L_x_287:
[----:B------:R-:W-:Y:S05]  /*7360*/  BSYNC B1 ;  /* 0x0000000000017941 */ /* 0x000fea0003800000 */
.L_x_286:
[----:B------:R-:W-:Y:S01]  /*7370*/  @!P5 IMAD R5, R86, R155, R22 ;  /* 0x0000009b5605d224 */ /* 0x000fe200078e0216 */
[----:B------:R-:W-:Y:S01]  /*7380*/  ISETP.LT.OR P0, PT, R3, 0x7a, !P0 ;  /* 0x0000007a0300780c */ /* 0x000fe20004701670 */
[----:B------:R-:W-:Y:S03]  /*7390*/  BSSY B1, `(.L_x_288) ;  /* 0x0000006000017945 */ /* 0x000fe60003800000 */
[----:B------:R0:W-:Y:S09]  /*73a0*/  @!P5 STG.E.U8 desc[UR36][R10.64+0x78], R5 ;  /* 0x000078050a00d986 */ /* 0x0001f2000c101124 */
[----:B------:R-:W-:Y:S05]  /*73b0*/  @P0 BRA `(.L_x_289) ;  /* 0x00000000000c0947 */ /* 0x000fea0003800000 */
[----:B--2---:R-:W2:Y:S02]  /*73c0*/  LDG.E.U8 R157, desc[UR36][R12.64+0x79] ;  /* 0x000079240c9d7981 */ /* 0x004ea4000c1e1100 */
[----:B--2---:R-:W-:-:S05]  /*73d0*/  PRMT R3, R157, 0x8880, RZ ;  /* 0x000088809d037816 */ /* 0x004fca00000000ff */
[----:B------:R-:W-:-:S07]  /*73e0*/  IMAD R22, R3, R156, RZ ;  /* 0x0000009c03167224 */ /* 0x000fce00078e02ff */
.L_x_289:
[----:B------:R-:W-:Y:S05]  /*73f0*/  BSYNC B1 ;  /* 0x0000000000017941 */ /* 0x000fea0003800000 */
.L_x_288:
[----:B------:R-:W-:Y:S01]  /*7400*/  IMAD R87, R87, R155, R22 ;  /* 0x0000009b57577224 */ /* 0x000fe200078e0216 */
[----:B------:R-:W-:Y:S06]  /*7410*/  @P0 BRA `(.L_x_290) ;  /* 0x0000001800180947 */ /* 0x000fec0003800000 */
[----:B------:R0:W-:Y:S01]  /*7420*/  STG.E.U8 desc[UR36][R10.64+0x79], R87 ;  /* 0x000079570a007986 */ /* 0x0001e2000c101124 */
[----:B------:R-:W-:Y:S05]  /*7430*/  BRA `(.L_x_290) ;  /* 0x0000001800107947 */ /* 0x000fea0003800000 */
.L_x_33:
[C---:B------:R-:W-:Y:S02]  /*7440*/  ISETP.GE.AND P2, PT, R0.reuse, 0x1, PT ;  /* 0x000000010000780c */ /* 0x040fe40003f46270 */
[----:B------:R-:W-:Y:S02]  /*7450*/  ISETP.GE.AND P0, PT, R0, 0x9, PT ;  /* 0x000000090000780c */ /* 0x000fe40003f06270 */
[C---:B------:R-:W-:Y:S02]  /*7460*/  ISETP.LT.OR P3, PT, R3.reuse, 0x1, !P2 ;  /* 0x000000010300780c */ /* 0x040fe40005761670 */
[C---:B------:R-:W-:Y:S02]  /*7470*/  ISETP.LT.OR P5, PT, R3.reuse, 0x2, !P2 ;  /* 0x000000020300780c */ /* 0x040fe400057a1670 */
[C---:B------:R-:W-:Y:S02]  /*7480*/  ISETP.LT.OR P1, PT, R3.reuse, 0x1, !P0 ;  /* 0x000000010300780c */ /* 0x040fe40004721670 */
[----:B------:R-:W-:-:S07]  /*7490*/  ISETP.LT.OR P4, PT, R3, 0x2, !P0 ;  /* 0x000000020300780c */ /* 0x000fce0004781670 */
[-C--:B------:R-:W-:Y:S02]  /*74a0*/  @!P3 IMAD R5, R88, R155.reuse, RZ ;  /* 0x0000009b5805b224 */ /* 0x080fe400078e02ff */
[-C--:B------:R-:W-:Y:S02]  /*74b0*/  @!P5 IMAD R89, R89, R155.reuse, RZ ;  /* 0x0000009b5959d224 */ /* 0x080fe400078e02ff */
[-C--:B------:R-:W-:Y:S01]  /*74c0*/  @!P1 IMAD R13, R90, R155.reuse, RZ ;  /* 0x0000009b5a0d9224 */ /* 0x080fe200078e02ff */
[----:B------:R0:W-:Y:S01]  /*74d0*/  @!P3 STG.E.U8 desc[UR36][R160.64], R5 ;  /* 0x00000005a000b986 */ /* 0x0001e2000c101124 */
[----:B------:R-:W-:Y:S01]  /*74e0*/  ISETP.LT.OR P3, PT, R3, 0x9, !P2 ;  /* 0x000000090300780c */ /* 0x000fe20005761670 */
[----:B------:R-:W-:Y:S02]  /*74f0*/  @!P4 IMAD R91, R91, R155, RZ ;  /* 0x0000009b5b5bc224 */ /* 0x000fe400078e02ff */
[----:B------:R-:W-:Y:S01]  /*7500*/  @!P5 STG.E.U8 desc[UR36][R160.64+0x1], R89 ;  /* 0x00000159a000d986 */ /* 0x000fe2000c101124 */
[----:B------:R-:W-:-:S03]  /*7510*/  ISETP.LT.OR P5, PT, R3, 0xa, !P2 ;  /* 0x0000000a0300780c */ /* 0x000fc600057a1670 */
[----:B------:R1:W-:Y:S01]  /*7520*/  @!P1 STG.E.U8 desc[UR36][R8.64], R13 ;  /* 0x0000000d08009986 */ /* 0x0003e2000c101124 */
[----:B------:R-:W-:-:S03]  /*7530*/  ISETP.LT.OR P1, PT, R3, 0x9, !P0 ;  /* 0x000000090300780c */ /* 0x000fc60004721670 */
[----:B------:R-:W-:Y:S01]  /*7540*/  @!P4 STG.E.U8 desc[UR36][R8.64+0x1], R91 ;  /* 0x0000015b0800c986 */ /* 0x000fe2000c101124 */
[----:B------:R-:W-:Y:S01]  /*7550*/  ISETP.LT.OR P4, PT, R3, 0xa, !P0 ;  /* 0x0000000a0300780c */ /* 0x000fe20004781670 */
[----:B------:R-:W-:-:S04]  /*7560*/  @!P3 IMAD R15, R92, R155, RZ ;  /* 0x0000009b5c0fb224 */ /* 0x000fc800078e02ff */
[-C--:B------:R-:W-:Y:S01]  /*7570*/  @!P5 IMAD R93, R93, R155.reuse, RZ ;  /* 0x0000009b5d5dd224 */ /* 0x080fe200078e02ff */
[----:B------:R3:W-:Y:S01]  /*7580*/  @!P3 STG.E.U8 desc[UR36][R160.64+0x8], R15 ;  /* 0x0000080fa000b986 */ /* 0x0007e2000c101124 */
[C---:B------:R-:W-:Y:S02]  /*7590*/  ISETP.LT.OR P3, PT, R3.reuse, 0x11, !P2 ;  /* 0x000000110300780c */ /* 0x040fe40005761670 */
[-C--:B0-----:R-:W-:Y:S01]  /*75a0*/  @!P1 IMAD R5, R94, R155.reuse, RZ ;  /* 0x0000009b5e059224 */ /* 0x081fe200078e02ff */
[----:B------:R-:W-:Y:S01]  /*75b0*/  @!P5 STG.E.U8 desc[UR36][R160.64+0x9], R93 ;  /* 0x0000095da000d986 */ /* 0x000fe2000c101124 */
[----:B------:R-:W-:Y:S02]  /*75c0*/  ISETP.LT.OR P5, PT, R3, 0x12, !P2 ;  /* 0x000000120300780c */ /* 0x000fe400057a1670 */
[----:B------:R-:W-:Y:S01]  /*75d0*/  @!P4 IMAD R95, R95, R155, RZ ;  /* 0x0000009b5f5fc224 */ /* 0x000fe200078e02ff */
[----:B------:R0:W-:Y:S01]  /*75e0*/  @!P1 STG.E.U8 desc[UR36][R8.64+0x8], R5 ;  /* 0x0000080508009986 */ /* 0x0001e2000c101124 */
[----:B------:R-:W-:-:S03]  /*75f0*/  ISETP.LT.OR P1, PT, R3, 0x11, !P0 ;  /* 0x000000110300780c */ /* 0x000fc60004721670 */
[----:B------:R-:W-:Y:S01]  /*7600*/  @!P4 STG.E.U8 desc[UR36][R8.64+0x9], R95 ;  /* 0x0000095f0800c986 */ /* 0x000fe2000c101124 */
[----:B------:R-:W-:Y:S01]  /*7610*/  ISETP.LT.OR P4, PT, R3, 0x12, !P0 ;  /* 0x000000120300780c */ /* 0x000fe20004781670 */
[----:B-1----:R-:W-:-:S04]  /*7620*/  @!P3 IMAD R13, R96, R155, RZ ;  /* 0x0000009b600db224 */ /* 0x002fc800078e02ff */
[-C--:B------:R-:W-:Y:S01]  /*7630*/  @!P5 IMAD R97, R97, R155.reuse, RZ ;  /* 0x0000009b6161d224 */ /* 0x080fe200078e02ff */
[----:B------:R1:W-:Y:S01]  /*7640*/  @!P3 STG.E.U8 desc[UR36][R160.64+0x10], R13 ;  /* 0x0000100da000b986 */ /* 0x0003e2000c101124 */
[C---:B------:R-:W-:Y:S02]  /*7650*/  ISETP.LT.OR P3, PT, R3.reuse, 0x19, !P2 ;  /* 0x000000190300780c */ /* 0x040fe40005761670 */
[-C--:B---3--:R-:W-:Y:S01]  /*7660*/  @!P1 IMAD R15, R98, R155.reuse, RZ ;  /* 0x0000009b620f9224 */ /* 0x088fe200078e02ff */
[----:B------:R-:W-:Y:S01]  /*7670*/  @!P5 STG.E.U8 desc[UR36][R160.64+0x11], R97 ;  /* 0x00001161a000d986 */ /* 0x000fe2000c101124 */
[----:B------:R-:W-:Y:S02]  /*7680*/  ISETP.LT.OR P5, PT, R3, 0x1a, !P2 ;  /* 0x0000001a0300780c */ /* 0x000fe400057a1670 */
[----:B------:R-:W-:Y:S01]  /*7690*/  @!P4 IMAD R99, R99, R155, RZ ;  /* 0x0000009b6363c224 */ /* 0x000fe200078e02ff */
[----:B------:R3:W-:Y:S01]  /*76a0*/  @!P1 STG.E.U8 desc[UR36][R8.64+0x10], R15 ;  /* 0x0000100f08009986 */ /* 0x0007e2000c101124 */
[----:B------:R-:W-:-:S03]  /*76b0*/  ISETP.LT.OR P1, PT, R3, 0x19, !P0 ;  /* 0x000000190300780c */ /* 0x000fc60004721670 */
[----:B------:R-:W-:Y:S01]  /*76c0*/  @!P4 STG.E.U8 desc[UR36][R8.64+0x11], R99 ;  /* 0x000011630800c986 */ /* 0x000fe2000c101124 */
[----:B------:R-:W-:Y:S01]  /*76d0*/  ISETP.LT.OR P4, PT, R3, 0x1a, !P0 ;  /* 0x0000001a0300780c */ /* 0x000fe20004781670 */
[----:B0-----:R-:W-:-:S04]  /*76e0*/  @!P3 IMAD R5, R100, R155, RZ ;  /* 0x0000009b6405b224 */ /* 0x001fc800078e02ff */
[-C--:B------:R-:W-:Y:S01]  /*76f0*/  @!P5 IMAD R101, R101, R155.reuse, RZ ;  /* 0x0000009b6565d224 */ /* 0x080fe200078e02ff */
[----:B------:R0:W-:Y:S01]  /*7700*/  @!P3 STG.E.U8 desc[UR36][R160.64+0x18], R5 ;  /* 0x00001805a000b986 */ /* 0x0001e2000c101124 */
[C---:B------:R-:W-:Y:S02]  /*7710*/  ISETP.LT.OR P3, PT, R3.reuse, 0x21, !P2 ;  /* 0x000000210300780c */ /* 0x040fe40005761670 */
[-C--:B-1----:R-:W-:Y:S01]  /*7720*/  @!P1 IMAD R13, R102, R155.reuse, RZ ;  /* 0x0000009b660d9224 */ /* 0x082fe200078e02ff */
[----:B------:R-:W-:Y:S01]  /*7730*/  @!P5 STG.E.U8 desc[UR36][R160.64+0x19], R101 ;  /* 0x00001965a000d986 */ /* 0x000fe2000c101124 */
[----:B------:R-:W-:Y:S02]  /*7740*/  ISETP.LT.OR P5, PT, R3, 0x22, !P2 ;  /* 0x000000220300780c */ /* 0x000fe400057a1670 */
[----:B------:R-:W-:Y:S01]  /*7750*/  @!P4 IMAD R103, R103, R155, RZ ;  /* 0x0000009b6767c224 */ /* 0x000fe200078e02ff */
[----:B------:R1:W-:Y:S01]  /*7760*/  @!P1 STG.E.U8 desc[UR36][R8.64+0x18], R13 ;  /* 0x0000180d08009986 */ /* 0x0003e2000c101124 */
[----:B------:R-:W-:-:S03]  /*7770*/  ISETP.LT.OR P1, PT, R3, 0x21, !P0 ;  /* 0x000000210300780c */ /* 0x000fc60004721670 */
[----:B------:R-:W-:Y:S01]  /*7780*/  @!P4 STG.E.U8 desc[UR36][R8.64+0x19], R103 ;  /* 0x000019670800c986 */ /* 0x000fe2000c101124 */
[----:B------:R-:W-:Y:S01]  /*7790*/  ISETP.LT.OR P4, PT, R3, 0x22, !P0 ;  /* 0x000000220300780c */ /* 0x000fe20004781670 */
[----:B---3--:R-:W-:-:S04]  /*77a0*/  @!P3 IMAD R15, R104, R155, RZ ;  /* 0x0000009b680fb224 */ /* 0x008fc800078e02ff */
        /* <DEDUP_REMOVED lines=128> */
[----:B------:R-:W-:-:S02]  /*7fb0*/  ISETP.GE.AND P1, PT, R0, 0x81, PT ;  /* 0x000000810000780c */ /* 0x000fc40003f26270 */
[C---:B------:R-:W-:Y:S01]  /*7fc0*/  ISETP.LT.OR P5, PT, R3.reuse, 0x79, !P0 ;  /* 0x000000790300780c */ /* 0x040fe200047a1670 */
[----:B------:R-:W-:Y:S01]  /*7fd0*/  @!P4 STG.E.U8 desc[UR36][R8.64+0x71], R147 ;  /* 0x000071930800c986 */ /* 0x000fe2000c101124 */
[C---:B------:R-:W-:Y:S01]  /*7fe0*/  ISETP.LT.OR P0, PT, R3.reuse, 0x7a, !P0 ;  /* 0x0000007a0300780c */ /* 0x040fe20004701670 */
[----:B0-----:R-:W-:Y:S01]  /*7ff0*/  @!P3 IMAD R5, R148, R155, RZ ;  /* 0x0000009b9405b224 */ /* 0x001fe200078e02ff */
[----:B------:R-:W-:-:S03]  /*8000*/  ISETP.LT.OR P4, PT, R3, 0x1, !P1 ;  /* 0x000000010300780c */ /* 0x000fc60004f81670 */
[----:B------:R-:W-:Y:S01]  /*8010*/  @!P2 IMAD R149, R149, R155, RZ ;  /* 0x0000009b9595a224 */ /* 0x000fe200078e02ff */
[----:B------:R0:W-:Y:S01]  /*8020*/  @!P3 STG.E.U8 desc[UR36][R160.64+0x78], R5 ;  /* 0x00007805a000b986 */ /* 0x0001e2000c101124 */
[----:B------:R-:W-:-:S03]  /*8030*/  ISETP.LT.OR P3, PT, R3, 0x2, !P1 ;  /* 0x000000020300780c */ /* 0x000fc60004f61670 */
[----:B------:R-:W-:Y:S01]  /*8040*/  @!P2 STG.E.U8 desc[UR36][R160.64+0x79], R149 ;  /* 0x00007995a000a986 */ /* 0x000fe2000c101124 */
[-C--:B-1----:R-:W-:Y:S01]  /*8050*/  @!P5 IMAD R13, R150, R155.reuse, RZ ;  /* 0x0000009b960dd224 */ /* 0x082fe200078e02ff */
[----:B------:R-:W-:Y:S01]  /*8060*/  ISETP.GE.AND P2, PT, R0, 0x89, PT ;  /* 0x000000890000780c */ /* 0x000fe20003f46270 */
[-C--:B------:R-:W-:Y:S02]  /*8070*/  @!P0 IMAD R151, R151, R155.reuse, RZ ;  /* 0x0000009b97978224 */ /* 0x080fe400078e02ff */
[----:B---3--:R-:W-:Y:S01]  /*8080*/  @!P4 IMAD R15, R24, R155, RZ ;  /* 0x0000009b180fc224 */ /* 0x008fe200078e02ff */
[----:B------:R1:W-:Y:S01]  /*8090*/  @!P5 STG.E.U8 desc[UR36][R8.64+0x78], R13 ;  /* 0x0000780d0800d986 */ /* 0x0003e2000c101124 */
[----:B------:R-:W-:-:S03]  /*80a0*/  ISETP.LT.OR P5, PT, R3, 0x1, !P2 ;  /* 0x000000010300780c */ /* 0x000fc600057a1670 */
[----:B------:R-:W-:Y:S01]  /*80b0*/  @!P3 IMAD R25, R25, R155, RZ ;  /* 0x0000009b1919b224 */ /* 0x000fe200078e02ff */
[----:B------:R-:W-:Y:S01]  /*80c0*/  @!P0 STG.E.U8 desc[UR36][R8.64+0x79], R151 ;  /* 0x0000799708008986 */ /* 0x000fe2000c101124 */
[----:B------:R-:W-:-:S03]  /*80d0*/  ISETP.LT.OR P0, PT, R3, 0x2, !P2 ;  /* 0x000000020300780c */ /* 0x000fc60005701670 */
[----:B------:R-:W-:Y:S01]  /*80e0*/  @!P4 STG.E.U8 desc[UR36][R6.64], R15 ;  /* 0x0000000f0600c986 */ /* 0x000fe2000c101124 */
        /* <DEDUP_REMOVED lines=19> */
[-C--:B------:R-:W-:Y:S01]  /*8220*/  @!P4 IMAD R9, R32, R155.reuse, RZ ;  /* 0x0000009b2009c224 */ /* 0x080fe200078e02ff */
        /* <DEDUP_REMOVED lines=127> */
[----:B-1----:R-:W-:-:S04]  /*8a20*/  @!P5 IMAD R13, R74, R155, RZ ;  /* 0x0000009b4a0dd224 */ /* 0x002fc800078e02ff */
        /* <DEDUP_REMOVED lines=12> */
[----:B------:R-:W-:-:S04]  /*8af0*/  @!P0 IMAD R9, R78, R155, RZ ;  /* 0x0000009b4e098224 */ /* 0x000fc800078e02ff */
[-C--:B------:R-:W-:Y:S01]  /*8b00*/  @!P4 IMAD R79, R79, R155.reuse, RZ ;  /* 0x0000009b4f4fc224 */ /* 0x080fe200078e02ff */
[----:B------:R1:W-:Y:S01]  /*8b10*/  @!P0 STG.E.U8 desc[UR36][R10.64+0x68], R9 ;  /* 0x000068090a008986 */ /* 0x0003e2000c101124 */
[----:B------:R-:W-:Y:S02]  /*8b20*/  ISETP.LT.OR P0, PT, R3, 0x71, !P2 ;  /* 0x000000710300780c */ /* 0x000fe40005701670 */
[----:B------:R-:W-:Y:S01]  /*8b30*/  @!P3 IMAD R81, R81, R155, RZ ;  /* 0x0000009b5151b224 */ /* 0x000fe200078e02ff */
[----:B------:R3:W-:Y:S01]  /*8b40*/  @!P4 STG.E.U8 desc[UR36][R10.64+0x69], R79 ;  /* 0x0000694f0a00c986 */ /* 0x0007e2000c101124 */
[----:B------:R-:W-:-:S03]  /*8b50*/  ISETP.LT.OR P4, PT, R3, 0x72, !P2 ;  /* 0x000000720300780c */ /* 0x000fc60005781670 */
[----:B------:R3:W-:Y:S01]  /*8b60*/  @!P3 STG.E.U8 desc[UR36][R6.64+0x71], R81 ;  /* 0x000071510600b986 */ /* 0x0007e2000c101124 */
[C---:B------:R-:W-:Y:S02]  /*8b70*/  ISETP.LT.OR P3, PT, R3.reuse, 0x79, !P1 ;  /* 0x000000790300780c */ /* 0x040fe40004f61670 */
[C---:B------:R-:W-:Y:S01]  /*8b80*/  ISETP.LT.OR P1, PT, R3.reuse, 0x7a, !P1 ;  /* 0x0000007a0300780c */ /* 0x040fe20004f21670 */
[----:B------:R3:W-:Y:S01]  /*8b90*/  @!P5 STG.E.U8 desc[UR36][R6.64+0x70], R13 ;  /* 0x0000700d0600d986 */ /* 0x0007e2000c101124 */
[C---:B------:R-:W-:Y:S02]  /*8ba0*/  ISETP.LT.OR P5, PT, R3.reuse, 0x79, !P2 ;  /* 0x000000790300780c */ /* 0x040fe400057a1670 */
[----:B------:R-:W-:Y:S01]  /*8bb0*/  ISETP.LT.OR P2, PT, R3, 0x7a, !P2 ;  /* 0x0000007a0300780c */ /* 0x000fe20005741670 */
[-C--:B------:R-:W-:Y:S02]  /*8bc0*/  @!P0 IMAD R3, R82, R155.reuse, RZ ;  /* 0x0000009b52038224 */ /* 0x080fe400078e02ff */
[----:B------:R-:W-:-:S03]  /*8bd0*/  @!P4 IMAD R83, R83, R155, RZ ;  /* 0x0000009b5353c224 */ /* 0x000fc600078e02ff */
[----:B------:R3:W-:Y:S01]  /*8be0*/  @!P0 STG.E.U8 desc[UR36][R10.64+0x70], R3 ;  /* 0x000070030a008986 */ /* 0x0007e2000c101124 */
[-C--:B0-----:R-:W-:Y:S02]  /*8bf0*/  @!P3 IMAD R5, R84, R155.reuse, RZ ;  /* 0x0000009b5405b224 */ /* 0x081fe400078e02ff */
[-C--:B------:R-:W-:Y:S01]  /*8c00*/  @!P1 IMAD R85, R85, R155.reuse, RZ ;  /* 0x0000009b55559224 */ /* 0x080fe200078e02ff */
[----:B------:R3:W-:Y:S01]  /*8c10*/  @!P4 STG.E.U8 desc[UR36][R10.64+0x71], R83 ;  /* 0x000071530a00c986 */ /* 0x0007e2000c101124 */
[-C--:B-1----:R-:W-:Y:S02]  /*8c20*/  @!P5 IMAD R9, R86, R155.reuse, RZ ;  /* 0x0000009b5609d224 */ /* 0x082fe400078e02ff */
[----:B------:R-:W-:Y:S01]  /*8c30*/  @!P2 IMAD R87, R87, R155, RZ ;  /* 0x0000009b5757a224 */ /* 0x000fe200078e02ff */
[----:B------:R3:W-:Y:S04]  /*8c40*/  @!P3 STG.E.U8 desc[UR36][R6.64+0x78], R5 ;  /* 0x000078050600b986 */ /* 0x0007e8000c101124 */
[----:B------:R3:W-:Y:S04]  /*8c50*/  @!P1 STG.E.U8 desc[UR36][R6.64+0x79], R85 ;  /* 0x0000795506009986 */ /* 0x0007e8000c101124 */
[----:B------:R3:W-:Y:S04]  /*8c60*/  @!P5 STG.E.U8 desc[UR36][R10.64+0x78], R9 ;  /* 0x000078090a00d986 */ /* 0x0007e8000c101124 */
[----:B------:R3:W-:Y:S02]  /*8c70*/  @!P2 STG.E.U8 desc[UR36][R10.64+0x79], R87 ;  /* 0x000079570a00a986 */ /* 0x0007e4000c101124 */
.L_x_290:
[----:B------:R-:W-:Y:S05]  /*8c80*/  BSYNC B0 ;  /* 0x0000000000007941 */ /* 0x000fea0003800000 */
.L_x_32:
[----:B------:R-:W-:Y:S01]  /*8c90*/  ULDC UR4, c[0x0][0xc] ;  /* 0x0000030000047ab9 */ /* 0x000fe20000000800 */
[----:B------:R-:W-:Y:S01]  /*8ca0*/  ULDC UR5, c[0x0][0x10] ;  /* 0x0000040000057ab9 */ /* 0x000fe20000000800 */
[----:B---3--:R-:W3:Y:S01]  /*8cb0*/  LDC R3, c[0x0][0x14] ;  /* 0x00000500ff037b82 */ /* 0x008ee20000000800 */
[----:B------:R-:W-:Y:S01]  /*8cc0*/  UIMAD.WIDE.U32 UR4, UR4, UR5, URZ ;  /* 0x00000005040472a5 */ /* 0x000fe2000f8e003f */
[----:B------:R-:W-:Y:S01]  /*8cd0*/  PRMT R0, RZ, 0x7610, R0 ;  /* 0x00007610ff007816 */ /* 0x000fe20000000000 */
[----:B------:R-:W-:Y:S02]  /*8ce0*/  IMAD.MOV.U32 R154, RZ, RZ, -0x1 ;  /* 0xffffffffff9a7424 */ /* 0x000fe400078e00ff */
[----:B------:R-:W-:Y:S02]  /*8cf0*/  IMAD.MOV.U32 R22, RZ, RZ, -0x1 ;  /* 0xffffffffff167424 */ /* 0x000fe400078e00ff */
[----:B---3--:R-:W-:-:S04]  /*8d00*/  IMAD.WIDE.U32 R16, R3, UR4, R16 ;  /* 0x0000000403107c25 */ /* 0x008fc8000f8e0010 */
[----:B------:R-:W-:Y:S01]  /*8d10*/  IMAD R3, R3, UR5, RZ ;  /* 0x0000000503037c24 */ /* 0x000fe2000f8e02ff */
[----:B------:R-:W-:Y:S02]  /*8d20*/  ULDC.64 UR4, c[0x0][0x650] ;  /* 0x0001940000047ab9 */ /* 0x000fe40000000a00 */
[----:B------:R-:W-:Y:S01]  /*8d30*/  ISETP.GE.U32.AND P0, PT, R16, UR4, PT ;  /* 0x0000000410007c0c */ /* 0x000fe2000bf06070 */
[----:B------:R-:W-:-:S05]  /*8d40*/  IMAD.IADD R17, R17, 0x1, R3 ;  /* 0x0000000111117824 */ /* 0x000fca00078e0203 */
[----:B------:R-:W-:-:S13]  /*8d50*/  ISETP.GE.U32.AND.EX P0, PT, R17, UR5, PT, P0 ;  /* 0x0000000511007c0c */ /* 0x000fda000bf06100 */
[----:B------:R-:W-:Y:S05]  /*8d60*/  @P0 BRA `(.L_x_291) ;  /* 0x0000000400640947 */ /* 0x000fea0003800000 */
[----:B------:R-:W3:Y:S01]  /*8d70*/  S2R R12, SR_CTAID.X ;  /* 0x00000000000c7919 */ /* 0x000ee20000002500 */
[----:B0---4-:R-:W0:Y:S01]  /*8d80*/  LDC.64 R10, c[0x0][0x628] ;  /* 0x00018a00ff0a7b82 */ /* 0x011e220000000a00 */
[----:B------:R-:W-:Y:S01]  /*8d90*/  ULDC UR4, c[0x0][0x150] ;  /* 0x0000540000047ab9 */ /* 0x000fe20000000800 */
[----:B------:R-:W-:Y:S01]  /*8da0*/  IMAD.MOV.U32 R8, RZ, RZ, R16 ;  /* 0x000000ffff087224 */ /* 0x000fe200078e0010 */
[----:B------:R-:W4:Y:S01]  /*8db0*/  S2R R24, SR_CTAID.Y ;  /* 0x0000000000187919 */ /* 0x000f220000002600 */
[----:B------:R-:W-:-:S04]  /*8dc0*/  IMAD.MOV.U32 R9, RZ, RZ, R17 ;  /* 0x000000ffff097224 */ /* 0x000fc800078e0011 */
[----:B------:R-:W1:Y:S08]  /*8dd0*/  LDC R21, c[0x0][0x144] ;  /* 0x00005100ff157b82 */ /* 0x000e700000000800 */
[----:B------:R-:W1:Y:S08]  /*8de0*/  LDC R0, c[0x0][0x630] ;  /* 0x00018c00ff007b82 */ /* 0x000e700000000800 */
[----:B------:R-:W1:Y:S01]  /*8df0*/  LDC.64 R14, c[0x0][0x620] ;  /* 0x00018800ff0e7b82 */ /* 0x000e620000000a00 */
[----:B0-----:R-:W-:-:S04]  /*8e00*/  ISETP.NE.U32.AND P0, PT, R10, RZ, PT ;  /* 0x000000ff0a00720c */ /* 0x001fc80003f05070 */
[----:B------:R-:W-:Y:S02]  /*8e10*/  ISETP.NE.AND.EX P0, PT, R11, RZ, PT, P0 ;  /* 0x000000ff0b00720c */ /* 0x000fe40003f05300 */
[----:B---3--:R-:W-:-:S05]  /*8e20*/  I2FP.F32.U32 R3, R12 ;  /* 0x0000000c00037245 */ /* 0x008fca0000201000 */
[----:B------:R-:W-:-:S04]  /*8e30*/  FMUL R3, R3, UR4 ;  /* 0x0000000403037c20 */ /* 0x000fc80008400000 */
[----:B------:R0:W3:Y:S02]  /*8e40*/  F2I.U32.TRUNC.NTZ R20, R3 ;  /* 0x0000000300147305 */ /* 0x0000e4000020f000 */
[----:B----4-:R-:W-:Y:S05]  /*8e50*/  @!P0 BRA `(.L_x_292) ;  /* 0x0000000000288947 */ /* 0x010fea0003800000 */
[----:B0-----:R-:W0:Y:S02]  /*8e60*/  LDC R3, c[0x0][0x634] ;  /* 0x00018d00ff037b82 */ /* 0x001e240000000800 */
[----:B0-----:R-:W-:-:S05]  /*8e70*/  IADD3 R3, P0, R16, R3, RZ ;  /* 0x0000000310037210 */ /* 0x001fca0007f1e0ff */
[----:B------:R-:W-:-:S04]  /*8e80*/  IMAD.X R13, RZ, RZ, R17, P0 ;  /* 0x000000ffff0d7224 */ /* 0x000fc800000e0611 */
[----:B------:R-:W-:-:S04]  /*8e90*/  IMAD.WIDE.U32 R4, R13, R10, RZ ;  /* 0x0000000a0d047225 */ /* 0x000fc800078e00ff */
[----:B-1----:R-:W-:-:S04]  /*8ea0*/  IMAD.WIDE.U32 R6, P0, R3, R11, R4 ;  /* 0x0000000b03067225 */ /* 0x002fc80007800004 */
[----:B------:R-:W-:-:S04]  /*8eb0*/  IMAD.WIDE.U32 R4, R3, R10, RZ ;  /* 0x0000000a03047225 */ /* 0x000fc800078e00ff */
[----:B------:R-:W-:Y:S01]  /*8ec0*/  IMAD.X R9, RZ, RZ, RZ, P0 ;  /* 0x000000ffff097224 */ /* 0x000fe200000e06ff */
[----:B------:R-:W-:Y:S01]  /*8ed0*/  IADD3 RZ, P0, R5, R6, RZ ;  /* 0x0000000605ff7210 */ /* 0x000fe20007f1e0ff */
[----:B------:R-:W-:-:S04]  /*8ee0*/  IMAD.MOV.U32 R8, RZ, RZ, R7 ;  /* 0x000000ffff087224 */ /* 0x000fc800078e0007 */
[----:B------:R-:W-:-:S08]  /*8ef0*/  IMAD.WIDE.U32.X R8, R13, R11, R8, P0 ;  /* 0x0000000b0d087225 */ /* 0x000fd000000e0408 */
.L_x_292:
[----:B------:R-:W4:Y:S01]  /*8f00*/  LDC.64 R30, c[0x0][0x640] ;  /* 0x00019000ff1e7b82 */ /* 0x000f220000000a00 */
[-CC-:B-1----:R-:W-:Y:S01]  /*8f10*/  SHF.R.U64 R22, R8, R0.reuse, R9.reuse ;  /* 0x0000000008167219 */ /* 0x182fe20000001209 */
[----:B---3--:R-:W-:Y:S01]  /*8f20*/  IMAD.MOV R20, RZ, RZ, -R20 ;  /* 0x000000ffff147224 */ /* 0x008fe200078e0a14 */
[----:B------:R-:W-:Y:S01]  /*8f30*/  SHF.R.U32.HI R0, RZ, R0, R9 ;  /* 0x00000000ff007219 */ /* 0x000fe20000011609 */
[----:B------:R-:W-:Y:S01]  /*8f40*/  ULDC UR4, c[0x0][0x154] ;  /* 0x0000550000047ab9 */ /* 0x000fe20000000800 */
[----:B0-----:R-:W-:Y:S01]  /*8f50*/  IADD3 R3, P0, RZ, -R22, RZ ;  /* 0x80000016ff037210 */ /* 0x001fe20007f1e0ff */
[----:B------:R-:W-:Y:S02]  /*8f60*/  IMAD R26, R21, R20, R12 ;  /* 0x00000014151a7224 */ /* 0x000fe400078e020c */
[----:B------:R-:W0:Y:S01]  /*8f70*/  LDC R6, c[0x0][0x618] ;  /* 0x00018600ff067b82 */ /* 0x000e220000000800 */
[----:B------:R-:W-:Y:S02]  /*8f80*/  IMAD.MOV.U32 R7, RZ, RZ, 0x1 ;  /* 0x00000001ff077424 */ /* 0x000fe400078e00ff */
[----:B------:R-:W-:-:S04]  /*8f90*/  IMAD.X R5, RZ, RZ, ~R0, P0 ;  /* 0x000000ffff057224 */ /* 0x000fc800000e0e00 */
[-C--:B------:R-:W-:Y:S01]  /*8fa0*/  IMAD R0, R5, R14.reuse, RZ ;  /* 0x0000000e05007224 */ /* 0x080fe200078e02ff */
[----:B------:R-:W1:Y:S01]  /*8fb0*/  LDC R8, c[0x0][0x608] ;  /* 0x00018200ff087b82 */ /* 0x000e620000000800 */
[----:B------:R-:W-:-:S04]  /*8fc0*/  IMAD.WIDE.U32 R4, R3, R14, R16 ;  /* 0x0000000e03047225 */ /* 0x000fc800078e0010 */
[----:B------:R-:W-:Y:S01]  /*8fd0*/  IMAD R3, R3, R15, R0 ;  /* 0x0000000f03037224 */ /* 0x000fe200078e0200 */
[----:B------:R-:W-:Y:S02]  /*8fe0*/  I2FP.F32.U32 R0, R24 ;  /* 0x0000001800007245 */ /* 0x000fe40000201000 */
[----:B------:R-:W3:Y:S01]  /*8ff0*/  LDC R28, c[0x0][0x658] ;  /* 0x00019600ff1c7b82 */ /* 0x000ee20000000800 */
[----:B------:R-:W-:Y:S01]  /*9000*/  IMAD.IADD R3, R5, 0x1, R3 ;  /* 0x0000000105037824 */ /* 0x000fe200078e0203 */
[----:B----4-:R-:W-:Y:S01]  /*9010*/  ISETP.NE.U32.AND P0, PT, R30, RZ, PT ;  /* 0x000000ff1e00720c */ /* 0x010fe20003f05070 */
[----:B------:R-:W-:Y:S01]  /*9020*/  FMUL R0, R0, UR4 ;  /* 0x0000000400007c20 */ /* 0x000fe20008400000 */
[----:B------:R-:W-:Y:S02]  /*9030*/  IMAD.MOV.U32 R5, RZ, RZ, -0x1 ;  /* 0xffffffffff057424 */ /* 0x000fe400078e00ff */
[----:B------:R-:W-:Y:S01]  /*9040*/  ISETP.NE.AND.EX P0, PT, R31, RZ, PT, P0 ;  /* 0x000000ff1f00720c */ /* 0x000fe20003f05300 */
[----:B------:R4:W2:Y:S01]  /*9050*/  F2I.U32.TRUNC.NTZ R13, R0 ;  /* 0x00000000000d7305 */ /* 0x0008a2000020f000 */
[----:B------:R-:W2:Y:S01]  /*9060*/  LDC R15, c[0x0][0x148] ;  /* 0x00005200ff0f7b82 */ /* 0x000ea20000000800 */
[----:B0-----:R-:W-:-:S02]  /*9070*/  SHF.R.U64 R12, R4, R6, R3 ;  /* 0x00000006040c7219 */ /* 0x001fc40000001203 */
[----:B------:R-:W-:-:S05]  /*9080*/  SHF.R.U32.HI R3, RZ, R6, R3 ;  /* 0x00000006ff037219 */ /* 0x000fca0000011603 */
[----:B------:R-:W0:Y:S01]  /*9090*/  LDC R20, c[0x0][0x600] ;  /* 0x00018000ff147b82 */ /* 0x000e220000000800 */
[-CC-:B-1----:R-:W-:Y:S02]  /*90a0*/  SHF.R.U64 R10, R12, R8.reuse, R3.reuse ;  /* 0x000000080c0a7219 */ /* 0x182fe40000001203 */
[----:B------:R-:W-:-:S05]  /*90b0*/  SHF.R.U32.HI R3, RZ, R8, R3 ;  /* 0x00000008ff037219 */ /* 0x000fca0000011603 */
[----:B------:R-:W1:Y:S01]  /*90c0*/  LDC R21, c[0x0][0x648] ;  /* 0x00019200ff157b82 */ /* 0x000e620000000800 */
[-C--:B---3--:R-:W-:Y:S02]  /*90d0*/  SHF.L.U32 R4, R5, R28.reuse, RZ ;  /* 0x0000001c05047219 */ /* 0x088fe400000006ff */
[-CC-:B------:R-:W-:Y:S02]  /*90e0*/  SHF.R.U64 R14, R10, R28.reuse, R3.reuse ;  /* 0x0000001c0a0e7219 */ /* 0x180fe40000001203 */
[----:B------:R-:W-:Y:S02]  /*90f0*/  SHF.R.U32.HI R5, RZ, R28, R3 ;  /* 0x0000001cff057219 */ /* 0x000fe40000011603 */
[----:B------:R-:W-:Y:S01]  /*9100*/  LOP3.LUT R153, RZ, R4, RZ, 0x33, !PT ;  /* 0x00000004ff997212 */ /* 0x000fe200078e33ff */
[----:B------:R-:W3:Y:S01]  /*9110*/  LDC R25, c[0x0][0x638] ;  /* 0x00018e00ff197b82 */ /* 0x000ee20000000800 */
[----:B------:R-:W-:Y:S01]  /*9120*/  SHF.L.U32 R28, R7, R28, RZ ;  /* 0x0000001c071c7219 */ /* 0x000fe200000006ff */
[----:B------:R-:W-:-:S06]  /*9130*/  IMAD.MOV.U32 R4, RZ, RZ, R14 ;  /* 0x000000ffff047224 */ /* 0x000fcc00078e000e */
[----:B------:R-:W0:Y:S01]  /*9140*/  LDC R27, c[0x0][0x610] ;  /* 0x00018400ff1b7b82 */ /* 0x000e220000000800 */
[----:B----4-:R-:W-:Y:S05]  /*9150*/  @!P0 BRA `(.L_x_293) ;  /* 0x0000000000288947 */ /* 0x010fea0003800000 */
        /* <DEDUP_REMOVED lines=10> */
.L_x_293:
[----:B------:R-:W-:Y:S01]  /*9200*/  ISETP.NE.AND P0, PT, R2, 0x1, PT ;  /* 0x000000010200780c */ /* 0x000fe20003f05270 */
[----:B--2---:R-:W-:Y:S01]  /*9210*/  IMAD.MOV R13, RZ, RZ, -R13 ;  /* 0x000000ffff0d7224 */ /* 0x004fe200078e0a0d */
[----:B-1----:R-:W-:Y:S01]  /*9220*/  SHF.R.U64 R0, R4, R21, R5 ;  /* 0x0000001504007219 */ /* 0x002fe20000001205 */
[----:B0-----:R-:W-:Y:S01]  /*9230*/  VIADD R5, R20, 0xffffffff ;  /* 0xffffffff14057836 */ /* 0x001fe20000000000 */
[----:B------:R-:W-:-:S03]  /*9240*/  LOP3.LUT R153, R10, R153, RZ, 0xc0, !PT ;  /* 0x000000990a997212 */ /* 0x000fc600078ec0ff */
[----:B------:R-:W-:Y:S01]  /*9250*/  IMAD.MOV R3, RZ, RZ, -R0 ;  /* 0x000000ffff037224 */ /* 0x000fe200078e0a00 */
[----:B------:R-:W-:Y:S01]  /*9260*/  LOP3.LUT R5, R12, R5, RZ, 0xc0, !PT ;  /* 0x000000050c057212 */ /* 0x000fe200078ec0ff */
[----:B------:R-:W-:Y:S02]  /*9270*/  IMAD R153, R28, R0, R153 ;  /* 0x000000001c997224 */ /* 0x000fe400078e0299 */
[----:B---3--:R-:W-:Y:S02]  /*9280*/  IMAD R0, R3, R25, R14 ;  /* 0x0000001903007224 */ /* 0x008fe400078e020e */
[----:B------:R-:W-:Y:S02]  /*9290*/  @P0 IMAD R26, R15, R13, R24 ;  /* 0x0000000d0f1a0224 */ /* 0x000fe400078e0218 */
[----:B------:R-:W-:Y:S02]  /*92a0*/  IMAD R4, R0, R20, R5 ;  /* 0x0000001400047224 */ /* 0x000fe400078e0205 */
[----:B------:R-:W-:-:S02]  /*92b0*/  IMAD R153, R153, R27, R26 ;  /* 0x0000001b99997224 */ /* 0x000fc400078e021a */
[----:B------:R-:W-:-:S03]  /*92c0*/  IMAD.MOV.U32 R3, RZ, RZ, 0x1 ;  /* 0x00000001ff037424 */ /* 0x000fc600078e00ff */
[----:B------:R-:W-:Y:S02]  /*92d0*/  SEL R154, R4, R153, !P0 ;  /* 0x00000099049a7207 */ /* 0x000fe40004000000 */
[----:B------:R-:W-:Y:S02]  /*92e0*/  PRMT R0, R3, 0x7610, R0 ;  /* 0x0000761003007816 */ /* 0x000fe40000000000 */
[----:B------:R-:W-:-:S07]  /*92f0*/  SEL R153, R153, R4, !P0 ;  /* 0x0000000499997207 */ /* 0x000fce0004000000 */
.L_x_291:
[----:B------:R-:W-:-:S13]  /*9300*/  LOP3.LUT P0, RZ, R0, 0xff, RZ, 0xc0, !PT ;  /* 0x000000ff00ff7812 */ /* 0x000fda000780c0ff */
[----:B------:R-:W-:Y:S05]  /*9310*/  @P0 BRA `(.L_x_294) ;  /* 0xffffff7c00a40947 */ /* 0x000fea000383ffff */
[----:B------:R-:W-:Y:S05]  /*9320*/  EXIT ;  /* 0x000000000000794d */ /* 0x000fea0003800000 */
.L_x_7:
[----:B0-----:R-:W-:Y:S01]  /*9330*/  ULDC.64 UR4, c[0x0][0x650] ;  /* 0x0001940000047ab9 */ /* 0x001fe20000000a00 */
        /* <DEDUP_REMOVED lines=25> */
.L_x_296:
[----:B------:R-:W0:Y:S01]  /*94d0*/  LDC.64 R28, c[0x0][0x640] ;  /* 0x00019000ff1c7b82 */ /* 0x000e220000000a00 */
[-CC-:B------:R-:W-:Y:S01]  /*94e0*/  SHF.R.U64 R22, R12, R6.reuse, R13.reuse ;  /* 0x000000060c167219 */ /* 0x180fe2000000120d */
[----:B------:R-:W-:Y:S01]  /*94f0*/  IMAD.MOV.U32 R30, RZ, RZ, 0x1 ;  /* 0x00000001ff1e7424 */ /* 0x000fe200078e00ff */
[----:B------:R-:W-:Y:S02]  /*9500*/  SHF.R.U32.HI R6, RZ, R6, R13 ;  /* 0x00000006ff067219 */ /* 0x000fe4000001160d */
        /* <DEDUP_REMOVED lines=8> */
[----:B------:R-:W-:Y:S01]  /*9590*/  IMAD.IADD R9, R9, 0x1, R11 ;  /* 0x0000000109097824 */ /* 0x000fe200078e020b */
[----:B0-----:R-:W-:-:S04]  /*95a0*/  ISETP.NE.U32.AND P0, PT, R28, RZ, PT ;  /* 0x000000ff1c00720c */ /* 0x001fc80003f05070 */
[----:B------:R-:W-:Y:S02]  /*95b0*/  ISETP.NE.AND.EX P0, PT, R29, RZ, PT, P0 ;  /* 0x000000ff1d00720c */ /* 0x000fe40003f05300 */
[----:B------:R-:W0:Y:S01]  /*95c0*/  LDC R20, c[0x0][0x600] ;  /* 0x00018000ff147b82 */ /* 0x000e220000000800 */
[-CC-:B-1----:R-:W-:Y:S01]  /*95d0*/  SHF.R.U64 R14, R8, R10.reuse, R9.reuse ;  /* 0x0000000a080e7219 */ /* 0x182fe20000001209 */
[----:B------:R-:W-:Y:S01]  /*95e0*/  IMAD.MOV.U32 R8, RZ, RZ, -0x1 ;  /* 0xffffffffff087424 */ /* 0x000fe200078e00ff */
[----:B------:R-:W-:-:S05]  /*95f0*/  SHF.R.U32.HI R9, RZ, R10, R9 ;  /* 0x0000000aff097219 */ /* 0x000fca0000011609 */
[----:B------:R-:W1:Y:S01]  /*9600*/  LDC R26, c[0x0][0x648] ;  /* 0x00019200ff1a7b82 */ /* 0x000e620000000800 */
[-CC-:B--2---:R-:W-:Y:S02]  /*9610*/  SHF.R.U64 R21, R14, R12.reuse, R9.reuse ;  /* 0x0000000c0e157219 */ /* 0x184fe40000001209 */
[----:B------:R-:W-:-:S05]  /*9620*/  SHF.R.U32.HI R6, RZ, R12, R9 ;  /* 0x0000000cff067219 */ /* 0x000fca0000011609 */
[----:B------:R-:W2:Y:S01]  /*9630*/  LDC R27, c[0x0][0x638] ;  /* 0x00018e00ff1b7b82 */ /* 0x000ea20000000800 */
[-C--:B---3--:R-:W-:Y:S02]  /*9640*/  SHF.L.U32 R8, R8, R25.reuse, RZ ;  /* 0x0000001908087219 */ /* 0x088fe400000006ff */
[-CC-:B------:R-:W-:Y:S02]  /*9650*/  SHF.R.U64 R23, R21, R25.reuse, R6.reuse ;  /* 0x0000001915177219 */ /* 0x180fe40000001206 */
[----:B------:R-:W-:Y:S02]  /*9660*/  LOP3.LUT R32, RZ, R8, RZ, 0x33, !PT ;  /* 0x00000008ff207212 */ /* 0x000fe400078e33ff */
[----:B------:R-:W-:Y:S01]  /*9670*/  SHF.R.U32.HI R9, RZ, R25, R6 ;  /* 0x00000019ff097219 */ /* 0x000fe20000011606 */
[----:B------:R-:W3:Y:S01]  /*9680*/  LDC R31, c[0x0][0x610] ;  /* 0x00018400ff1f7b82 */ /* 0x000ee20000000800 */
[----:B------:R-:W-:Y:S01]  /*9690*/  IMAD.MOV.U32 R8, RZ, RZ, R23 ;  /* 0x000000ffff087224 */ /* 0x000fe200078e0017 */
[----:B------:R-:W-:Y:S06]  /*96a0*/  @!P0 BRA `(.L_x_297) ;  /* 0x0000000000288947 */ /* 0x000fec0003800000 */
        /* <DEDUP_REMOVED lines=10> */
.L_x_297:
[----:B------:R-:W-:Y:S02]  /*9750*/  ISETP.NE.AND P0, PT, R2, 0x1, PT ;  /* 0x000000010200780c */ /* 0x000fe40003f05270 */
[----:B-1----:R-:W-:Y:S01]  /*9760*/  SHF.R.U64 R6, R8, R26, R9 ;  /* 0x0000001a08067219 */ /* 0x002fe20000001209 */
[----:B0-----:R-:W-:Y:S01]  /*9770*/  VIADD R9, R20, 0xffffffff ;  /* 0xffffffff14097836 */ /* 0x001fe20000000000 */
[----:B------:R-:W-:Y:S02]  /*9780*/  SHF.L.U32 R30, R30, R25, RZ ;  /* 0x000000191e1e7219 */ /* 0x000fe400000006ff */
[----:B------:R-:W-:Y:S01]  /*9790*/  LOP3.LUT R5, R21, R32, RZ, 0xc0, !PT ;  /* 0x0000002015057212 */ /* 0x000fe200078ec0ff */
[----:B------:R-:W-:-:S04]  /*97a0*/  IMAD.MOV R8, RZ, RZ, -R6 ;  /* 0x000000ffff087224 */ /* 0x000fc800078e0a06 */
[----:B------:R-:W-:Y:S01]  /*97b0*/  IMAD R6, R30, R6, R5 ;  /* 0x000000061e067224 */ /* 0x000fe200078e0205 */
[----:B------:R-:W-:Y:S01]  /*97c0*/  LOP3.LUT R5, R14, R9, RZ, 0xc0, !PT ;  /* 0x000000090e057212 */ /* 0x000fe200078ec0ff */
[----:B------:R-:W-:Y:S02]  /*97d0*/  @P0 IMAD R3, R7, R24, R4 ;  /* 0x0000001807030224 */ /* 0x000fe400078e0204 */
[----:B--2---:R-:W-:Y:S02]  /*97e0*/  IMAD R4, R8, R27, R23 ;  /* 0x0000001b08047224 */ /* 0x004fe400078e0217 */
[----:B---3--:R-:W-:Y:S02]  /*97f0*/  IMAD R3, R6, R31, R3 ;  /* 0x0000001f06037224 */ /* 0x008fe400078e0203 */
[----:B------:R-:W-:Y:S02]  /*9800*/  IMAD R4, R4, R20, R5 ;  /* 0x0000001404047224 */ /* 0x000fe400078e0205 */
[----:B------:R-:W-:-:S02]  /*9810*/  IMAD.MOV.U32 R8, RZ, RZ, 0x1 ;  /* 0x00000001ff087424 */ /* 0x000fc400078e00ff */
[----:B------:R-:W-:Y:S01]  /*9820*/  IMAD.MOV.U32 R6, RZ, RZ, R22 ;  /* 0x000000ffff067224 */ /* 0x000fe200078e0016 */
[----:B------:R-:W-:Y:S02]  /*9830*/  SEL R21, R4, R3, !P0 ;  /* 0x0000000304157207 */ /* 0x000fe40004000000 */
[----:B------:R-:W-:-:S07]  /*9840*/  SEL R20, R3, R4, !P0 ;  /* 0x0000000403147207 */ /* 0x000fce0004000000 */
.L_x_295:
[----:B------:R-:W-:-:S08]  /*9850*/  NOP ;  /* 0x0000000000007918 */ /* 0x000fd00000000000 */
[----:B------:R-:W0:-:S00]  /*9860*/  USETMAXREG.DEALLOC.CTAPOOL 0x28 ;  /* 0x00000028000079c8 */ /* 0x000e0000080e0500 */
[----:B0-----:R-:W-:-:S13]  /*9870*/  ISETP.NE.AND P0, PT, R0, RZ, PT ;  /* 0x000000ff0000720c */ /* 0x001fda0003f05270 */
[----:B------:R-:W-:Y:S05]  /*9880*/  @P0 EXIT ;  /* 0x000000000000094d */ /* 0x000fea0003800000 */
[----:B------:R-:W-:Y:S01]  /*9890*/  LOP3.LUT P0, RZ, R8, 0xff, RZ, 0xc0, !PT ;  /* 0x000000ff08ff7812 */ /* 0x000fe2000780c0ff */
[----:B------:R-:W-:Y:S02]  /*98a0*/  IMAD.MOV.U32 R0, RZ, RZ, 0x1 ;  /* 0x00000001ff007424 */ /* 0x000fe400078e00ff */
[----:B------:R-:W-:-:S10]  /*98b0*/  IMAD.MOV.U32 R3, RZ, RZ, RZ ;  /* 0x000000ffff037224 */ /* 0x000fd400078e00ff */
[----:B------:R-:W-:Y:S05]  /*98c0*/  @!P0 BRA `(.L_x_298) ;  /* 0x0000000c007c8947 */ /* 0x000fea0003800000 */
[----:B------:R-:W0:Y:S01]  /*98d0*/  LDC R0, c[0x0][0x28c] ;  /* 0x0000a300ff007b82 */ /* 0x000e220000000800 */
[----:B------:R-:W1:Y:S01]  /*98e0*/  S2R R10, SR_CgaCtaId ;  /* 0x00000000000a7919 */ /* 0x000e620000008800 */
[----:B------:R-:W-:Y:S01]  /*98f0*/  ULDC UR5, c[0x0][0x658] ;  /* 0x0001960000057ab9 */ /* 0x000fe20000000800 */
[----:B------:R-:W-:Y:S01]  /*9900*/  UMOV UR7, 0xffffffff ;  /* 0xffffffff00077882 */ /* 0x000fe20000000000 */
[----:B------:R-:W-:Y:S01]  /*9910*/  ULDC UR6, c[0x0][0xc] ;  /* 0x0000030000067ab9 */ /* 0x000fe20000000800 */
[----:B------:R-:W-:Y:S01]  /*9920*/  USHF.L.U32 UR9, UR7, UR5, URZ ;  /* 0x0000000507097299 */ /* 0x000fe2000800063f */
[----:B------:R-:W-:Y:S01]  /*9930*/  BSSY B0, `(.L_x_298) ;  /* 0x00000d8000007945 */ /* 0x000fe20003800000 */
[----:B------:R-:W-:Y:S01]  /*9940*/  UMOV UR8, 0x1 ;  /* 0x0000000100087882 */ /* 0x000fe20000000000 */
[----:B------:R-:W-:Y:S01]  /*9950*/  ULDC UR7, c[0x0][0x10] ;  /* 0x0000040000077ab9 */ /* 0x000fe20000000800 */
[----:B------:R-:W-:Y:S01]  /*9960*/  USHF.L.U32 UR5, UR8, UR5, URZ ;  /* 0x0000000508057299 */ /* 0x000fe2000800063f */
[----:B------:R-:W-:Y:S01]  /*9970*/  IMAD.MOV.U32 R9, RZ, RZ, 0x1 ;  /* 0x00000001ff097424 */ /* 0x000fe200078e00ff */
[----:B------:R-:W-:Y:S01]  /*9980*/  UIMAD.WIDE.U32 UR6, UR6, UR7, URZ ;  /* 0x00000007060672a5 */ /* 0x000fe2000f8e003f */
[----:B------:R-:W-:Y:S01]  /*9990*/  LOP3.LUT R13, R19, 0x2, RZ, 0xfc, !PT ;  /* 0x00000002130d7812 */ /* 0x000fe200078efcff */
[----:B------:R-:W-:Y:S01]  /*99a0*/  ULDC UR8, c[0x0][0x14] ;  /* 0x0000050000087ab9 */ /* 0x000fe20000000800 */
[----:B------:R-:W-:Y:S01]  /*99b0*/  ULDC UR4, c[0x0][0x600] ;  /* 0x0001800000047ab9 */ /* 0x000fe20000000800 */
[----:B------:R-:W-:-:S02]  /*99c0*/  UIMAD.WIDE.U32 UR30, UR6, UR8, URZ ;  /* 0x00000008061e72a5 */ /* 0x000fc4000f8e003f */
[----:B------:R-:W-:Y:S02]  /*99d0*/  UIMAD UR7, UR7, UR8, URZ ;  /* 0x00000008070772a4 */ /* 0x000fe4000f8e023f */
[----:B------:R-:W-:Y:S02]  /*99e0*/  UIADD3 UR4, UR4, -0x1, URZ ;  /* 0xffffffff04047890 */ /* 0x000fe4000fffe03f */
[----:B------:R-:W-:Y:S02]  /*99f0*/  ULOP3.LUT UR6, URZ, UR9, URZ, 0x33, !UPT ;  /* 0x000000093f067292 */ /* 0x000fe4000f8e333f */
[----:B------:R-:W-:Y:S01]  /*9a00*/  UIADD3 UR7, UR31, UR7, URZ ;  /* 0x000000071f077290 */ /* 0x000fe2000fffe03f */
[----:B0-----:R-:W-:Y:S01]  /*9a10*/  VIADD R0, R0, 0xff ;  /* 0x000000ff00007836 */ /* 0x001fe20000000000 */
[----:B------:R-:W-:-:S04]  /*9a20*/  ULDC.64 UR38, c[0x0][0x198] ;  /* 0x0000660000267ab9 */ /* 0x000fc80000000a00 */
[----:B------:R-:W-:-:S04]  /*9a30*/  SHF.R.S32.HI R3, RZ, 0x1f, R0 ;  /* 0x0000001fff037819 */ /* 0x000fc80000011400 */
[----:B------:R-:W-:Y:S01]  /*9a40*/  LEA.HI R8, R3, R0, RZ, 0x8 ;  /* 0x0000000003087211 */ /* 0x000fe200078f40ff */
[C---:B-1----:R-:W-:Y:S02]  /*9a50*/  IMAD.SHL.U32 R4, R10.reuse, 0x2000, RZ ;  /* 0x000020000a047824 */ /* 0x042fe400078e00ff */
[----:B------:R-:W-:Y:S01]  /*9a60*/  IMAD.SHL.U32 R10, R10, 0x40, RZ ;  /* 0x000000400a0a7824 */ /* 0x000fe200078e00ff */
[----:B------:R-:W-:Y:S01]  /*9a70*/  SHF.R.S32.HI R8, RZ, 0x8, R8 ;  /* 0x00000008ff087819 */ /* 0x000fe20000011408 */
[----:B------:R-:W-:Y:S01]  /*9a80*/  IMAD.MOV.U32 R0, RZ, RZ, 0x1 ;  /* 0x00000001ff007424 */ /* 0x000fe200078e00ff */
[----:B------:R-:W-:Y:S01]  /*9a90*/  LOP3.LUT R4, R4, 0x2000, RZ, 0xc0, !PT ;  /* 0x0000200004047812 */ /* 0x000fe200078ec0ff */
[----:B------:R-:W-:Y:S01]  /*9aa0*/  IMAD.MOV.U32 R3, RZ, RZ, RZ ;  /* 0x000000ffff037224 */ /* 0x000fe200078e00ff */
[----:B------:R-:W-:Y:S01]  /*9ab0*/  LOP3.LUT R10, R10, 0x40, RZ, 0xc0, !PT ;  /* 0x000000400a0a7812 */ /* 0x000fe200078ec0ff */
[----:B------:R-:W-:Y:S01]  /*9ac0*/  VIADD R12, R8, 0x1 ;  /* 0x00000001080c7836 */ /* 0x000fe20000000000 */
[----:B------:R-:W-:-:S07]  /*9ad0*/  LOP3.LUT R11, R4, 0x18100, RZ, 0xfc, !PT ;  /* 0x00018100040b7812 */ /* 0x000fce00078efcff */
.L_x_309:
[----:B------:R-:W-:-:S03]  /*9ae0*/  UMOV UR8, 0xffffffff ;  /* 0xffffffff00087882 */ /* 0x000fc60000000000 */
[----:B------:R-:W-:Y:S05]  /*9af0*/  BRA.DIV UR8, `(.L_x_299) ;  /* 0x0000000e08907947 */ /* 0x000fea000b800000 */
[----:B------:R-:W-:-:S13]  /*9b00*/  ELECT P6, URZ, PT ;  /* 0x00000000003f782f */ /* 0x000fda00038c0000 */
.L_x_318:
[----:B------:R-:W0:Y:S01]  /*9b10*/  LDC R4, c[0x0][0x28c] ;  /* 0x0000a300ff047b82 */ /* 0x000e220000000800 */
[----:B------:R-:W-:Y:S01]  /*9b20*/  BSSY B1, `(.L_x_300) ;  /* 0x0000044000017945 */ /* 0x000fe20003800000 */
[----:B0-----:R-:W-:-:S13]  /*9b30*/  ISETP.LT.OR P6, PT, R4, 0x1, !P6 ;  /* 0x000000010400780c */ /* 0x001fda00077c1670 */
[----:B------:R-:W-:Y:S05]  /*9b40*/  @P6 BRA `(.L_x_301) ;  /* 0x0000000400046947 */ /* 0x000fea0003800000 */
[----:B------:R-:W-:Y:S02]  /*9b50*/  IMAD R22, R20, 0xc0, RZ ;  /* 0x000000c014167824 */ /* 0x000fe400078e02ff */
[----:B------:R-:W-:Y:S02]  /*9b60*/  IMAD R21, R21, 0x80, R10 ;  /* 0x0000008015157824 */ /* 0x000fe400078e020a */
[----:B------:R-:W-:Y:S02]  /*9b70*/  IMAD.MOV.U32 R24, RZ, RZ, RZ ;  /* 0x000000ffff187224 */ /* 0x000fe400078e00ff */
[----:B------:R-:W-:Y:S02]  /*9b80*/  IMAD.MOV.U32 R4, RZ, RZ, R12 ;  /* 0x000000ffff047224 */ /* 0x000fe400078e000c */
[----:B------:R-:W-:Y:S02]  /*9b90*/  IMAD.MOV.U32 R5, RZ, RZ, R0 ;  /* 0x000000ffff057224 */ /* 0x000fe400078e0000 */
[----:B------:R-:W-:-:S07]  /*9ba0*/  IMAD.MOV.U32 R14, RZ, RZ, R3 ;  /* 0x000000ffff0e7224 */ /* 0x000fce00078e0003 */
.L_x_304:
[----:B------:R-:W0:Y:S01]  /*9bb0*/  S2R R20, SR_CgaCtaId ;  /* 0x0000000000147919 */ /* 0x000e220000008800 */
[----:B------:R-:W-:Y:S02]  /*9bc0*/  MOV R7, 0x400 ;  /* 0x0000040000077802 */ /* 0x000fe40000000f00 */
[----:B------:R-:W-:-:S13]  /*9bd0*/  LOP3.LUT P1, RZ, R18, 0x7f, RZ, 0xc0, !PT ;  /* 0x0000007f12ff7812 */ /* 0x000fda000782c0ff */
[----:B------:R-:W1:Y:S01]  /*9be0*/  @!P1 LDC R15, c[0x0][0x500] ;  /* 0x00014000ff0f9b82 */ /* 0x000e620000000800 */
[----:B0-----:R-:W-:Y:S02]  /*9bf0*/  LEA R23, R20, R7, 0x18 ;  /* 0x0000000714177211 */ /* 0x001fe400078ec0ff */
[----:B------:R-:W-:-:S03]  /*9c00*/  SHF.L.U32 R7, R5, 0x1f, RZ ;  /* 0x0000001f05077819 */ /* 0x000fc600000006ff */
[----:B------:R-:W-:-:S04]  /*9c10*/  IMAD R20, R14, 0x8, R23 ;  /* 0x000000080e147824 */ /* 0x000fc800078e0217 */
[----:B------:R-:W0:Y:S02]  /*9c20*/  SYNCS.PHASECHK.TRANS64.TRYWAIT P0, [R20+URZ+0x10], R7 ;  /* 0x00001007140075a7 */ /* 0x000e24000800017f */
[----:B01----:R-:W-:Y:S05]  /*9c30*/  @!P0 BRA `(.L_x_302) ;  /* 0x0000000c00608947 */ /* 0x003fea0003800000 */
.L_x_319:
[----:B0-----:R-:W-:Y:S01]  /*9c40*/  PRMT R7, R13, 0x9910, RZ ;  /* 0x000099100d077816 */ /* 0x001fe200000000ff */
[----:B------:R0:W-:Y:S03]  /*9c50*/  @!P1 SYNCS.ARRIVE.TRANS64 RZ, [R20+URZ], R15 ;  /* 0x0000000f14ff99a7 */ /* 0x0001e6000800003f */
[----:B------:R-:W-:-:S13]  /*9c60*/  ISETP.NE.AND P0, PT, R7, 0x2, PT ;  /* 0x000000020700780c */ /* 0x000fda0003f05270 */
[----:B0-----:R-:W-:Y:S05]  /*9c70*/  @P0 BRA `(.L_x_303) ;  /* 0x0000000000040947 */ /* 0x001fea0003800000 */
[----:B------:R-:W-:Y:S01]  /*9c80*/  BPT.TRAP 0x1 ;  /* 0x000000040000795c */ /* 0x000fe20000300000 */
.L_x_303:
[----:B------:R-:W-:Y:S01]  /*9c90*/  IMAD R7, R14, 0xc000, R23 ;  /* 0x0000c0000e077824 */ /* 0x000fe200078e0217 */
[----:B------:R-:W-:Y:S01]  /*9ca0*/  R2UR UR8, R23 ;  /* 0x00000000170872ca */ /* 0x000fe200000e0000 */
[----:B------:R-:W-:Y:S01]  /*9cb0*/  VIADD R4, R4, 0xffffffff ;  /* 0xffffffff04047836 */ /* 0x000fe20000000000 */
[----:B------:R-:W-:Y:S01]  /*9cc0*/  R2UR UR26, R24 ;  /* 0x00000000181a72ca */ /* 0x000fe200000e0000 */
[----:B------:R-:W-:Y:S01]  /*9cd0*/  UIADD3 UR14, UP0, UR38, 0xf0, URZ ;  /* 0x000000f0260e7890 */ /* 0x000fe2000ff1e03f */
[----:B------:R-:W-:Y:S01]  /*9ce0*/  R2UR UR16, R7 ;  /* 0x00000000071072ca */ /* 0x000fe200000e0000 */
[----:B------:R-:W-:Y:S01]  /*9cf0*/  IMAD R7, R14, 0x8000, R11 ;  /* 0x000080000e077824 */ /* 0x000fe200078e020b */
[----:B------:R-:W-:Y:S01]  /*9d00*/  R2UR UR25, R20 ;  /* 0x00000000141972ca */ /* 0x000fe200000e0000 */
[----:B------:R-:W-:Y:S01]  /*9d10*/  UIADD3 UR40, UP1, UR38, 0x1f0, URZ ;  /* 0x000001f026287890 */ /* 0x000fe2000ff3e03f */
[----:B------:R-:W-:Y:S01]  /*9d20*/  R2UR UR28, R6 ;  /* 0x00000000061c72ca */ /* 0x000fe200000e0000 */
[----:B------:R-:W-:Y:S01]  /*9d30*/  UIADD3.X UR15, URZ, UR39, URZ, UP0, !UPT ;  /* 0x000000273f0f7290 */ /* 0x000fe200087fe43f */
[----:B------:R-:W-:Y:S01]  /*9d40*/  R2UR UR32, R7 ;  /* 0x00000000072072ca */ /* 0x000fe200000e0000 */
[----:B------:R-:W-:Y:S01]  /*9d50*/  UIADD3.X UR41, URZ, UR39, URZ, UP1, !UPT ;  /* 0x000000273f297290 */ /* 0x000fe20008ffe43f */
[----:B------:R-:W-:Y:S01]  /*9d60*/  R2UR UR27, R22 ;  /* 0x00000000161b72ca */ /* 0x000fe200000e0000 */
[----:B------:R-:W-:Y:S01]  /*9d70*/  VIADD R14, R14, 0x1 ;  /* 0x000000010e0e7836 */ /* 0x000fe20000000000 */
[----:B------:R-:W-:Y:S01]  /*9d80*/  R2UR UR35, R21 ;  /* 0x00000000152372ca */ /* 0x000fe200000e0000 */
[----:B------:R-:W-:Y:S01]  /*9d90*/  UIADD3 UR18, UR26, 0x80, URZ ;  /* 0x000000801a127890 */ /* 0x000fe2000fffe03f */
[----:B------:R-:W-:Y:S01]  /*9da0*/  ISETP.GT.AND P1, PT, R4, 0x1, PT ;  /* 0x000000010400780c */ /* 0x000fe20003f24270 */
[----:B------:R-:W-:Y:S01]  /*9db0*/  UIADD3 UR24, UR16, 0x100, URZ ;  /* 0x0000010010187890 */ /* 0x000fe2000fffe03f */
[----:B------:R-:W-:Y:S01]  /*9dc0*/  ISETP.NE.AND P0, PT, R14, 0x2, PT ;  /* 0x000000020e00780c */ /* 0x000fe20003f05270 */
[----:B------:R-:W-:Y:S01]  /*9dd0*/  UIADD3 UR16, UR16, 0x6100, URZ ;  /* 0x0000610010107890 */ /* 0x000fe2000fffe03f */
[----:B------:R-:W-:Y:S01]  /*9de0*/  VIADD R24, R24, 0x100 ;  /* 0x0000010018187836 */ /* 0x000fe20000000000 */
[----:B------:R-:W-:Y:S01]  /*9df0*/  UMOV UR22, 0x0 ;  /* 0x0000000000167882 */ /* 0x000fe20000000000 */
[----:B------:R-:W-:Y:S01]  /*9e00*/  UMOV UR23, 0x10000000 ;  /* 0x1000000000177882 */ /* 0x000fe20000000000 */
[----:B------:R-:W-:Y:S01]  /*9e10*/  UIADD3 UR32, UR8, UR32, URZ ;  /* 0x0000002008207290 */ /* 0x000fe2000fffe03f */
[----:B------:R-:W-:Y:S01]  /*9e20*/  SEL R20, RZ, 0x1, P0 ;  /* 0x00000001ff147807 */ /* 0x000fe20000000000 */
[----:B------:R-:W-:Y:S01]  /*9e30*/  UMOV UR17, UR25 ;  /* 0x0000001900117c82 */ /* 0x000fe20008000000 */
[----:B------:R-:W-:Y:S01]  /*9e40*/  UMOV UR20, UR28 ;  /* 0x0000001c00147c82 */ /* 0x000fe20008000000 */
[----:B------:R-:W-:Y:S01]  /*9e50*/  UIADD3 UR8, UR32, 0x4000, URZ ;  /* 0x0000400020087890 */ /* 0x000fe2000fffe03f */
[----:B------:R0:W-:Y:S01]  /*9e60*/  UTMALDG.3D [UR24], [UR14], desc[UR22] ;  /* 0x000016180e0075b4 */ /* 0x0001e20008011000 */
[----:B------:R-:W-:Y:S01]  /*9e70*/  UMOV UR19, UR27 ;  /* 0x0000001b00137c82 */ /* 0x000fe20008000000 */
[----:B------:R-:W-:Y:S01]  /*9e80*/  UMOV UR13, 0x30000 ;  /* 0x00030000000d7882 */ /* 0x000fe20000000000 */
[----:B------:R-:W-:Y:S01]  /*9e90*/  UMOV UR33, UR25 ;  /* 0x0000001900217c82 */ /* 0x000fe20008000000 */
[----:B------:R-:W-:Y:S01]  /*9ea0*/  UMOV UR34, UR26 ;  /* 0x0000001a00227c82 */ /* 0x000fe20008000000 */
[----:B------:R-:W-:Y:S01]  /*9eb0*/  UMOV UR36, UR28 ;  /* 0x0000001c00247c82 */ /* 0x000fe20008000000 */
[----:B------:R-:W-:Y:S01]  /*9ec0*/  UMOV UR9, UR25 ;  /* 0x0000001900097c82 */ /* 0x000fe20008000000 */
[----:B------:R-:W-:Y:S01]  /*9ed0*/  UMOV UR12, UR28 ;  /* 0x0000001c000c7c82 */ /* 0x000fe20008000000 */
[----:B------:R-:W-:Y:S01]  /*9ee0*/  UMOV UR11, UR35 ;  /* 0x00000023000b7c82 */ /* 0x000fe20008000000 */
[----:B------:R0:W-:Y:S01]  /*9ef0*/  UTMALDG.3D [UR16], [UR14], desc[UR22] ;  /* 0x000016100e0075b4 */ /* 0x0001e20008011000 */
[----:B------:R-:W-:Y:S01]  /*9f00*/  UMOV UR10, UR18 ;  /* 0x00000012000a7c82 */ /* 0x000fe20008000000 */
[----:B------:R-:W-:-:S02]  /*9f10*/  LOP3.LUT R5, R5, R20, RZ, 0x3c, !PT ;  /* 0x0000001405057212 */ /* 0x000fc400078e3cff */
[----:B------:R-:W-:Y:S01]  /*9f20*/  SEL R14, R14, RZ, P0 ;  /* 0x000000ff0e0e7207 */ /* 0x000fe20000000000 */
[----:B------:R0:W-:Y:S01]  /*9f30*/  UTMALDG.3D.MULTICAST [UR32], [UR40], UR13, desc[UR22] ;  /* 0x00001620280073b4 */ /* 0x0001e2000801180d */
[----:B------:R0:W-:Y:S02]  /*9f40*/  UTMALDG.3D.MULTICAST [UR8], [UR40], UR13, desc[UR22] ;  /* 0x00001608280073b4 */ /* 0x0001e4000801180d */
[----:B0-----:R-:W-:Y:S05]  /*9f50*/  @P1 BRA `(.L_x_304) ;  /* 0xfffffffc00141947 */ /* 0x001fea000383ffff */
.L_x_301:
[----:B------:R-:W-:Y:S05]  /*9f60*/  BSYNC B1 ;  /* 0x0000000000017941 */ /* 0x000fea0003800000 */
.L_x_300:
[----:B------:R-:W-:Y:S01]  /*9f70*/  LOP3.LUT P1, RZ, R9, 0xff, RZ, 0xc0, !PT ;  /* 0x000000ff09ff7812 */ /* 0x000fe2000782c0ff */
[----:B------:R-:W-:Y:S01]  /*9f80*/  IMAD.IADD R3, R8, 0x1, R3 ;  /* 0x0000000108037824 */ /* 0x000fe200078e0203 */
[----:B------:R-:W-:Y:S01]  /*9f90*/  IADD3 R16, P2, R16, UR30, RZ ;  /* 0x0000001e10107c10 */ /* 0x000fe2000ff5e0ff */
[----:B------:R-:W-:Y:S01]  /*9fa0*/  ULDC.64 UR8, c[0x0][0x650] ;  /* 0x0001940000087ab9 */ /* 0x000fe20000000a00 */
[----:B------:R-:W-:Y:S01]  /*9fb0*/  BSSY B1, `(.L_x_305) ;  /* 0x000006d000017945 */ /* 0x000fe20003800000 */
[----:B------:R-:W-:Y:S01]  /*9fc0*/  IMAD.MOV.U32 R20, RZ, RZ, -0x1 ;  /* 0xffffffffff147424 */ /* 0x000fe200078e00ff */
[----:B------:R-:W-:Y:S01]  /*9fd0*/  ISETP.GT.U32.AND P0, PT, R3, 0x1, PT ;  /* 0x000000010300780c */ /* 0x000fe20003f04070 */
[----:B------:R-:W-:Y:S01]  /*9fe0*/  IMAD.MOV.U32 R21, RZ, RZ, -0x1 ;  /* 0xffffffffff157424 */ /* 0x000fe200078e00ff */
[----:B------:R-:W-:Y:S02]  /*9ff0*/  SHF.R.U32.HI R4, RZ, 0x1, R3 ;  /* 0x00000001ff047819 */ /* 0x000fe40000011603 */
[----:B------:R-:W-:-:S02]  /*a000*/  ISETP.LT.U32.AND P0, PT, R8, 0x2, P0 ;  /* 0x000000020800780c */ /* 0x000fc40000701070 */
[----:B------:R-:W-:Y:S01]  /*a010*/  IADD3.X R17, R17, UR7, RZ, P2, !PT ;  /* 0x0000000711117c10 */ /* 0x000fe200097fe4ff */
[----:B------:R-:W0:Y:S01]  /*a020*/  @P1 S2R R6, SR_CgaCtaId ;  /* 0x0000000000061919 */ /* 0x000e220000008800 */
[----:B------:R-:W-:Y:S02]  /*a030*/  @P1 MOV R5, 0x400 ;  /* 0x0000040000051802 */ /* 0x000fe40000000f00 */
[----:B------:R-:W-:Y:S02]  /*a040*/  ISETP.GE.U32.AND P2, PT, R16, UR8, PT ;  /* 0x0000000810007c0c */ /* 0x000fe4000bf46070 */
[----:B------:R-:W-:Y:S02]  /*a050*/  LOP3.LUT R4, R4, 0x1, RZ, 0xc0, !PT ;  /* 0x0000000104047812 */ /* 0x000fe400078ec0ff */
[----:B------:R-:W-:Y:S02]  /*a060*/  LOP3.LUT R3, R3, 0x1, RZ, 0xc0, !PT ;  /* 0x0000000103037812 */ /* 0x000fe400078ec0ff */
[----:B------:R-:W-:-:S02]  /*a070*/  PRMT R9, RZ, 0x7610, R9 ;  /* 0x00007610ff097816 */ /* 0x000fc40000000009 */
[----:B0-----:R-:W-:Y:S01]  /*a080*/  @P1 LEA R5, R6, R5, 0x18 ;  /* 0x0000000506051211 */ /* 0x001fe200078ec0ff */
[----:B------:R-:W-:-:S03]  /*a090*/  IMAD.MOV.U32 R6, RZ, RZ, -0x1 ;  /* 0xffffffffff067424 */ /* 0x000fc600078e00ff */
[----:B------:R0:W-:Y:S01]  /*a0a0*/  @P1 SYNCS.ARRIVE.TRANS64.A1T0 RZ, [R5+URZ+0x38], RZ ;  /* 0x000038ff05ff19a7 */ /* 0x0001e2000810003f */
[----:B------:R-:W-:-:S04]  /*a0b0*/  ISETP.NE.U32.AND P1, PT, R4, 0x1, PT ;  /* 0x000000010400780c */ /* 0x000fc80003f25070 */
[----:B------:R-:W-:Y:S02]  /*a0c0*/  ISETP.GT.U32.AND P1, PT, R8, 0x1, !P1 ;  /* 0x000000010800780c */ /* 0x000fe40004f24070 */
[----:B0-----:R-:W-:Y:S02]  /*a0d0*/  SEL R5, RZ, 0x1, !P0 ;  /* 0x00000001ff057807 */ /* 0x001fe40004000000 */
[----:B------:R-:W-:Y:S02]  /*a0e0*/  ISETP.GE.U32.AND.EX P0, PT, R17, UR9, PT, P2 ;  /* 0x0000000911007c0c */ /* 0x000fe4000bf06120 */
[----:B------:R-:W-:-:S04]  /*a0f0*/  SEL R4, RZ, 0x1, !P1 ;  /* 0x00000001ff047807 */ /* 0x000fc80004800000 */
[----:B------:R-:W-:Y:S02]  /*a100*/  LOP3.LUT R0, R4, R0, R5, 0x96, !PT ;  /* 0x0000000004007212 */ /* 0x000fe400078e9605 */
[----:B------:R-:W-:-:S05]  /*a110*/  PRMT R4, RZ, 0x7610, R4 ;  /* 0x00007610ff047816 */ /* 0x000fca0000000004 */
[----:B------:R-:W-:Y:S05]  /*a120*/  @P0 BRA `(.L_x_306) ;  /* 0x0000000400540947 */ /* 0x000fea0003800000 */
[----:B------:R-:W0:Y:S01]  /*a130*/  S2R R15, SR_CTAID.X ;  /* 0x00000000000f7919 */ /* 0x000e220000002500 */
[----:B------:R-:W-:Y:S01]  /*a140*/  ULDC.64 UR8, c[0x0][0x628] ;  /* 0x00018a0000087ab9 */ /* 0x000fe20000000a00 */
[----:B------:R-:W-:Y:S01]  /*a150*/  ULDC UR11, c[0x0][0x630] ;  /* 0x00018c00000b7ab9 */ /* 0x000fe20000000800 */
[----:B------:R-:W-:Y:S01]  /*a160*/  ISETP.NE.U32.AND P0, PT, RZ, UR8, PT ;  /* 0x00000008ff007c0c */ /* 0x000fe2000bf05070 */
[----:B------:R-:W1:Y:S01]  /*a170*/  S2R R20, SR_CTAID.Y ;  /* 0x0000000000147919 */ /* 0x000e620000002600 */
[----:B------:R-:W-:Y:S01]  /*a180*/  ULDC UR12, c[0x0][0x150] ;  /* 0x00005400000c7ab9 */ /* 0x000fe20000000800 */
[----:B------:R-:W-:Y:S01]  /*a190*/  IMAD.MOV.U32 R4, RZ, RZ, R16 ;  /* 0x000000ffff047224 */ /* 0x000fe200078e0010 */
[----:B------:R-:W-:Y:S01]  /*a1a0*/  ISETP.NE.AND.EX P0, PT, RZ, UR9, PT, P0 ;  /* 0x00000009ff007c0c */ /* 0x000fe2000bf05300 */
[----:B------:R-:W-:Y:S01]  /*a1b0*/  IMAD.MOV.U32 R5, RZ, RZ, R17 ;  /* 0x000000ffff057224 */ /* 0x000fe200078e0011 */
[----:B0-----:R-:W-:-:S11]  /*a1c0*/  I2FP.F32.U32 R22, R15 ;  /* 0x0000000f00167245 */ /* 0x001fd60000201000 */
[----:B------:R-:W-:Y:S05]  /*a1d0*/  @!P0 BRA `(.L_x_307) ;  /* 0x0000000000288947 */ /* 0x000fea0003800000 */
[----:B------:R-:W-:Y:S02]  /*a1e0*/  ULDC UR10, c[0x0][0x634] ;  /* 0x00018d00000a7ab9 */ /* 0x000fe40000000800 */
[----:B------:R-:W-:-:S05]  /*a1f0*/  IADD3 R5, P0, R16, UR10, RZ ;  /* 0x0000000a10057c10 */ /* 0x000fca000ff1e0ff */
[----:B------:R-:W-:-:S04]  /*a200*/  IMAD.X R21, RZ, RZ, R17, P0 ;  /* 0x000000ffff157224 */ /* 0x000fc800000e0611 */
[----:B------:R-:W-:-:S04]  /*a210*/  IMAD.WIDE.U32 R6, R21, UR8, RZ ;  /* 0x0000000815067c25 */ /* 0x000fc8000f8e00ff */
[----:B------:R-:W-:-:S04]  /*a220*/  IMAD.WIDE.U32 R6, P0, R5, UR9, R6 ;  /* 0x0000000905067c25 */ /* 0x000fc8000f800006 */
[----:B------:R-:W-:-:S04]  /*a230*/  IMAD.WIDE.U32 R4, R5, UR8, RZ ;  /* 0x0000000805047c25 */ /* 0x000fc8000f8e00ff */
[----:B------:R-:W-:Y:S01]  /*a240*/  IMAD.MOV.U32 R4, RZ, RZ, R7 ;  /* 0x000000ffff047224 */ /* 0x000fe200078e0007 */
[----:B------:R-:W-:Y:S01]  /*a250*/  IADD3 RZ, P1, R5, R6, RZ ;  /* 0x0000000605ff7210 */ /* 0x000fe20007f3e0ff */
[----:B------:R-:W-:-:S04]  /*a260*/  IMAD.X R5, RZ, RZ, RZ, P0 ;  /* 0x000000ffff057224 */ /* 0x000fc800000e06ff */
[----:B------:R-:W-:-:S08]  /*a270*/  IMAD.WIDE.U32.X R4, R21, UR9, R4, P1 ;  /* 0x0000000915047c25 */ /* 0x000fd000088e0404 */
.L_x_307:
[--C-:B------:R-:W-:Y:S01]  /*a280*/  SHF.R.U64 R14, R4, UR11, R5.reuse ;  /* 0x0000000b040e7c19 */ /* 0x100fe20008001205 */
[----:B------:R-:W-:Y:S01]  /*a290*/  FMUL R22, R22, UR12 ;  /* 0x0000000c16167c20 */ /* 0x000fe20008400000 */
[----:B------:R-:W-:Y:S01]  /*a2a0*/  SHF.R.U32.HI R4, RZ, UR11, R5 ;  /* 0x0000000bff047c19 */ /* 0x000fe20008011605 */
[----:B------:R-:W0:Y:S01]  /*a2b0*/  LDC R6, c[0x0][0x144] ;  /* 0x00005100ff067b82 */ /* 0x000e220000000800 */
[----:B------:R-:W-:Y:S01]  /*a2c0*/  IADD3 R5, P0, RZ, -R14, RZ ;  /* 0x8000000eff057210 */ /* 0x000fe20007f1e0ff */
[----:B------:R-:W-:Y:S01]  /*a2d0*/  ULDC UR10, c[0x0][0x154] ;  /* 0x00005500000a7ab9 */ /* 0x000fe20000000800 */
[----:B-1----:R-:W-:Y:S01]  /*a2e0*/  I2FP.F32.U32 R7, R20 ;  /* 0x0000001400077245 */ /* 0x002fe20000201000 */
[----:B------:R-:W1:Y:S01]  /*a2f0*/  F2I.U32.TRUNC.NTZ R22, R22 ;  /* 0x0000001600167305 */ /* 0x000e62000020f000 */
[----:B------:R-:W-:Y:S01]  /*a300*/  ULDC.64 UR8, c[0x0][0x620] ;  /* 0x0001880000087ab9 */ /* 0x000fe20000000a00 */
[----:B------:R-:W-:Y:S01]  /*a310*/  IMAD.X R4, RZ, RZ, ~R4, P0 ;  /* 0x000000ffff047224 */ /* 0x000fe200000e0e04 */
[----:B------:R-:W-:Y:S01]  /*a320*/  ISETP.NE.AND P2, PT, R2, 0x1, PT ;  /* 0x000000010200780c */ /* 0x000fe20003f45270 */
[----:B------:R-:W-:Y:S01]  /*a330*/  FMUL R23, R7, UR10 ;  /* 0x0000000a07177c20 */ /* 0x000fe20008400000 */
[----:B------:R-:W2:Y:S01]  /*a340*/  LDC R25, c[0x0][0x148] ;  /* 0x00005200ff197b82 */ /* 0x000ea20000000800 */
[----:B------:R-:W-:Y:S01]  /*a350*/  IMAD R4, R4, UR8, RZ ;  /* 0x0000000804047c24 */ /* 0x000fe2000f8e02ff */
[----:B------:R-:W-:-:S02]  /*a360*/  ULDC.64 UR10, c[0x0][0x640] ;  /* 0x00019000000a7ab9 */ /* 0x000fc40000000a00 */
[----:B------:R-:W-:Y:S01]  /*a370*/  ISETP.NE.U32.AND P0, PT, RZ, UR10, PT ;  /* 0x0000000aff007c0c */ /* 0x000fe2000bf05070 */
[----:B------:R-:W3:Y:S01]  /*a380*/  F2I.U32.TRUNC.NTZ R23, R23 ;  /* 0x0000001700177305 */ /* 0x000ee2000020f000 */
[C---:B------:R-:W-:Y:S02]  /*a390*/  IMAD R7, R5.reuse, UR9, R4 ;  /* 0x0000000905077c24 */ /* 0x040fe4000f8e0204 */
[----:B------:R-:W-:Y:S01]  /*a3a0*/  IMAD.WIDE.U32 R4, R5, UR8, R16 ;  /* 0x0000000805047c25 */ /* 0x000fe2000f8e0010 */
[----:B------:R-:W-:Y:S01]  /*a3b0*/  ULDC UR8, c[0x0][0x618] ;  /* 0x0001860000087ab9 */ /* 0x000fe20000000800 */
[----:B------:R-:W-:Y:S02]  /*a3c0*/  ISETP.NE.AND.EX P0, PT, RZ, UR11, PT, P0 ;  /* 0x0000000bff007c0c */ /* 0x000fe4000bf05300 */
[----:B------:R-:W-:Y:S02]  /*a3d0*/  IMAD.IADD R5, R5, 0x1, R7 ;  /* 0x0000000105057824 */ /* 0x000fe400078e0207 */
[----:B-1----:R-:W-:-:S03]  /*a3e0*/  IMAD.MOV R22, RZ, RZ, -R22 ;  /* 0x000000ffff167224 */ /* 0x002fc600078e0a16 */
[----:B------:R-:W-:Y:S01]  /*a3f0*/  SHF.R.U64 R21, R4, UR8, R5 ;  /* 0x0000000804157c19 */ /* 0x000fe20008001205 */
[----:B0-----:R-:W-:Y:S01]  /*a400*/  IMAD R15, R6, R22, R15 ;  /* 0x00000016060f7224 */ /* 0x001fe200078e020f */
[----:B------:R-:W-:Y:S01]  /*a410*/  SHF.R.U32.HI R4, RZ, UR8, R5 ;  /* 0x00000008ff047c19 */ /* 0x000fe20008011605 */
[----:B------:R-:W-:Y:S01]  /*a420*/  ULDC UR8, c[0x0][0x608] ;  /* 0x0001820000087ab9 */ /* 0x000fe20000000800 */
[----:B---3--:R-:W-:Y:S02]  /*a430*/  IMAD.MOV R6, RZ, RZ, -R23 ;  /* 0x000000ffff067224 */ /* 0x008fe400078e0a17 */
[--C-:B------:R-:W-:Y:S02]  /*a440*/  SHF.R.U64 R22, R21, UR8, R4.reuse ;  /* 0x0000000815167c19 */ /* 0x100fe40008001204 */
[----:B------:R-:W-:Y:S01]  /*a450*/  SHF.R.U32.HI R5, RZ, UR8, R4 ;  /* 0x00000008ff057c19 */ /* 0x000fe20008011604 */
[----:B------:R-:W-:Y:S01]  /*a460*/  ULDC UR8, c[0x0][0x658] ;  /* 0x0001960000087ab9 */ /* 0x000fe20000000800 */
[----:B--2---:R-:W-:-:S02]  /*a470*/  @P2 IMAD R15, R25, R6, R20 ;  /* 0x00000006190f2224 */ /* 0x004fc400078e0214 */
[--C-:B------:R-:W-:Y:S02]  /*a480*/  SHF.R.U64 R20, R22, UR8, R5.reuse ;  /* 0x0000000816147c19 */ /* 0x100fe40008001205 */
[----:B------:R-:W-:-:S03]  /*a490*/  SHF.R.U32.HI R23, RZ, UR8, R5 ;  /* 0x00000008ff177c19 */ /* 0x000fc60008011605 */
[----:B------:R-:W-:Y:S02]  /*a4a0*/  IMAD.MOV.U32 R6, RZ, RZ, R20 ;  /* 0x000000ffff067224 */ /* 0x000fe400078e0014 */
[----:B------:R-:W-:Y:S01]  /*a4b0*/  IMAD.MOV.U32 R5, RZ, RZ, R23 ;  /* 0x000000ffff057224 */ /* 0x000fe200078e0017 */
[----:B------:R-:W-:Y:S06]  /*a4c0*/  @!P0 BRA `(.L_x_308) ;  /* 0x00000000002c8947 */ /* 0x000fec0003800000 */
        /* <DEDUP_REMOVED lines=9> */
[----:B------:R-:W-:-:S04]  /*a560*/  IMAD.WIDE.U32.X R4, R23, UR11, R4, P1 ;  /* 0x0000000b17047c25 */ /* 0x000fc800088e0404 */
[----:B------:R-:W-:-:S07]  /*a570*/  IMAD.MOV.U32 R6, RZ, RZ, R4 ;  /* 0x000000ffff067224 */ /* 0x000fce00078e0004 */
.L_x_308:
[----:B------:R-:W-:Y:S01]  /*a580*/  ULDC UR8, c[0x0][0x648] ;  /* 0x0001920000087ab9 */ /* 0x000fe20000000800 */
[----:B------:R-:W-:Y:S01]  /*a590*/  LOP3.LUT R4, R22, UR6, RZ, 0xc0, !PT ;  /* 0x0000000616047c12 */ /* 0x000fe2000f8ec0ff */
[----:B------:R-:W-:Y:S01]  /*a5a0*/  ULDC UR9, c[0x0][0x610] ;  /* 0x0001840000097ab9 */ /* 0x000fe20000000800 */
[----:B------:R-:W-:Y:S01]  /*a5b0*/  SHF.R.U64 R5, R6, UR8, R5 ;  /* 0x0000000806057c19 */ /* 0x000fe20008001205 */
[----:B------:R-:W-:Y:S01]  /*a5c0*/  ULDC UR8, c[0x0][0x638] ;  /* 0x00018e0000087ab9 */ /* 0x000fe20000000800 */
[----:B------:R-:W-:Y:S01]  /*a5d0*/  LOP3.LUT R21, R21, UR4, RZ, 0xc0, !PT ;  /* 0x0000000415157c12 */ /* 0x000fe2000f8ec0ff */
[----:B------:R-:W-:Y:S02]  /*a5e0*/  IMAD.MOV.U32 R6, RZ, RZ, R14 ;  /* 0x000000ffff067224 */ /* 0x000fe400078e000e */
[----:B------:R-:W-:Y:S02]  /*a5f0*/  IMAD.MOV R7, RZ, RZ, -R5 ;  /* 0x000000ffff077224 */ /* 0x000fe400078e0a05 */
[----:B------:R-:W-:-:S02]  /*a600*/  IMAD R4, R5, UR5, R4 ;  /* 0x0000000505047c24 */ /* 0x000fc4000f8e0204 */
[----:B------:R-:W-:Y:S01]  /*a610*/  IMAD R20, R7, UR8, R20 ;  /* 0x0000000807147c24 */ /* 0x000fe2000f8e0214 */
[----:B------:R-:W-:Y:S01]  /*a620*/  ULDC UR8, c[0x0][0x600] ;  /* 0x0001800000087ab9 */ /* 0x000fe20000000800 */
[----:B------:R-:W-:Y:S02]  /*a630*/  IMAD R15, R4, UR9, R15 ;  /* 0x00000009040f7c24 */ /* 0x000fe4000f8e020f */
[----:B------:R-:W-:Y:S02]  /*a640*/  IMAD R20, R20, UR8, R21 ;  /* 0x0000000814147c24 */ /* 0x000fe4000f8e0215 */
[----:B------:R-:W-:-:S03]  /*a650*/  IMAD.MOV.U32 R4, RZ, RZ, 0x1 ;  /* 0x00000001ff047424 */ /* 0x000fc600078e00ff */
[----:B------:R-:W-:Y:S02]  /*a660*/  SEL R21, R20, R15, !P2 ;  /* 0x0000000f14157207 */ /* 0x000fe40005000000 */
[----:B------:R-:W-:-:S07]  /*a670*/  SEL R20, R15, R20, !P2 ;  /* 0x000000140f147207 */ /* 0x000fce0005000000 */
.L_x_306:
[----:B------:R-:W-:Y:S05]  /*a680*/  BSYNC B1 ;  /* 0x0000000000017941 */ /* 0x000fea0003800000 */
.L_x_305:
[----:B------:R-:W-:-:S13]  /*a690*/  LOP3.LUT P0, RZ, R4, 0xff, RZ, 0xc0, !PT ;  /* 0x000000ff04ff7812 */ /* 0x000fda000780c0ff */
[----:B------:R-:W-:Y:S05]  /*a6a0*/  @P0 BRA `(.L_x_309) ;  /* 0xfffffff4000c0947 */ /* 0x000fea000383ffff */
[----:B------:R-:W-:Y:S05]  /*a6b0*/  BSYNC B0 ;  /* 0x0000000000007941 */ /* 0x000fea0003800000 */
.L_x_298:
[----:B------:R-:W-:-:S03]  /*a6c0*/  UMOV UR8, 0xffffffff ;  /* 0xffffffff00087882 */ /* 0x000fc60000000000 */
[----:B------:R-:W-:Y:S05]  /*a6d0*/  BRA.DIV UR8, `(.L_x_310) ;  /* 0x0000000208cc7947 */ /* 0x000fea000b800000 */
[----:B------:R-:W-:-:S13]  /*a6e0*/  ELECT P6, URZ, PT ;  /* 0x00000000003f782f */ /* 0x000fda00038c0000 */
.L_x_322:
[----:B------:R-:W-:Y:S04]  /*a6f0*/  BSSY B0, `(.L_x_311) ;  /* 0x0000019000007945 */ /* 0x000fe80003800000 */
[----:B------:R-:W-:Y:S05]  /*a700*/  @!P6 BRA `(.L_x_312) ;  /* 0x00000000005ce947 */ /* 0x000fea0003800000 */
[----:B------:R-:W-:-:S04]  /*a710*/  LOP3.LUT R19, R19, 0x2, RZ, 0xfc, !PT ;  /* 0x0000000213137812 */ /* 0x000fc800078efcff */
[----:B------:R-:W-:-:S13]  /*a720*/  ISETP.NE.AND P0, PT, R19, 0x3, PT ;  /* 0x000000031300780c */ /* 0x000fda0003f05270 */
[----:B------:R-:W-:Y:S05]  /*a730*/  @!P0 BRA `(.L_x_313) ;  /* 0x0000000000048947 */ /* 0x000fea0003800000 */
[----:B------:R-:W-:Y:S01]  /*a740*/  BPT.TRAP 0x1 ;  /* 0x000000040000795c */ /* 0x000fe20000300000 */
.L_x_313:
[----:B------:R-:W0:Y:S01]  /*a750*/  S2R R5, SR_CgaCtaId ;  /* 0x0000000000057919 */ /* 0x000e220000008800 */
[----:B------:R-:W-:Y:S02]  /*a760*/  MOV R2, 0x400 ;  /* 0x0000040000027802 */ /* 0x000fe40000000f00 */
[----:B------:R-:W-:Y:S02]  /*a770*/  SHF.L.U32 R4, R0, 0x1f, RZ ;  /* 0x0000001f00047819 */ /* 0x000fe400000006ff */
[----:B0-----:R-:W-:-:S05]  /*a780*/  LEA R2, R5, R2, 0x18 ;  /* 0x0000000205027211 */ /* 0x001fca00078ec0ff */
[----:B------:R-:W-:-:S04]  /*a790*/  VIADD R2, R2, 0x10 ;  /* 0x0000001002027836 */ /* 0x000fc80000000000 */
[C---:B------:R-:W-:Y:S02]  /*a7a0*/  IMAD R7, R3.reuse, 0x8, R2 ;  /* 0x0000000803077824 */ /* 0x040fe400078e0202 */
[----:B------:R-:W-:Y:S02]  /*a7b0*/  VIADD R3, R3, 0x1 ;  /* 0x0000000103037836 */ /* 0x000fe40000000000 */
[----:B------:R-:W0:Y:S03]  /*a7c0*/  SYNCS.PHASECHK.TRANS64.TRYWAIT P0, [R7+URZ], R4 ;  /* 0x00000004070075a7 */ /* 0x000e26000800017f */
[----:B------:R-:W-:-:S04]  /*a7d0*/  ISETP.NE.AND P1, PT, R3, 0x2, PT ;  /* 0x000000020300780c */ /* 0x000fc80003f25270 */
[----:B------:R-:W-:Y:S02]  /*a7e0*/  SEL R5, RZ, 0x1, P1 ;  /* 0x00000001ff057807 */ /* 0x000fe40000800000 */
[----:B------:R-:W-:Y:S02]  /*a7f0*/  SEL R3, R3, RZ, P1 ;  /* 0x000000ff03037207 */ /* 0x000fe40000800000 */
[----:B------:R-:W-:Y:S01]  /*a800*/  LOP3.LUT R0, R0, R5, RZ, 0x3c, !PT ;  /* 0x0000000500007212 */ /* 0x000fe200078e3cff */
[----:B0-----:R-:W-:Y:S06]  /*a810*/  @!P0 BRA `(.L_x_314) ;  /* 0x00000000009c8947 */ /* 0x001fec0003800000 */
.L_x_323:
[----:B------:R-:W-:Y:S01]  /*a820*/  IMAD R3, R3, 0x8, R2 ;  /* 0x0000000803037824 */ /* 0x000fe200078e0202 */
[----:B------:R-:W-:-:S07]  /*a830*/  SHF.L.U32 R0, R0, 0x1f, RZ ;  /* 0x0000001f00007819 */ /* 0x000fce00000006ff */
.L_x_315:
[----:B-1----:R1:W2:Y:S02]  /*a840*/  SYNCS.PHASECHK.TRANS64.TRYWAIT P0, [R3+URZ], R0 ;  /* 0x00000000030075a7 */ /* 0x0022a4000800017f */
[----:B--2---:R-:W-:Y:S05]  /*a850*/  @!P0 NANOSLEEP.SYNCS 0x989680 ;  /* 0x009896800000895d */ /* 0x004fea0003900000 */
[----:B------:R-:W2:Y:S02]  /*a860*/  @!P0 SYNCS.PHASECHK.TRANS64 P0, [R3+URZ], R0 ;  /* 0x00000000030085a7 */ /* 0x000ea4000800007f */
[----:B--2---:R-:W-:Y:S05]  /*a870*/  @!P0 BRA `(.L_x_315) ;  /* 0xfffffffc00f08947 */ /* 0x004fea000383ffff */
.L_x_312:
[----:B------:R-:W-:Y:S05]  /*a880*/  BSYNC B0 ;  /* 0x0000000000007941 */ /* 0x000fea0003800000 */
.L_x_311:
[----:B------:R-:W-:Y:S05]  /*a890*/  EXIT ;  /* 0x000000000000794d */ /* 0x000fea0003800000 */
.L_x_21:
[----:B----4-:R4:W0:Y:S02]  /*a8a0*/  SYNCS.PHASECHK.TRANS64.TRYWAIT P1, [R3+URZ], R0 ;  /* 0x00000000030075a7 */ /* 0x010824000802017f */
[----:B0-----:R-:W-:Y:S05]  /*a8b0*/  @!P1 NANOSLEEP.SYNCS 0x989680 ;  /* 0x009896800000995d */ /* 0x001fea0003900000 */
[----:B------:R-:W0:Y:S02]  /*a8c0*/  @!P1 SYNCS.PHASECHK.TRANS64 P1, [R3+URZ], R0 ;  /* 0x00000000030095a7 */ /* 0x000e24000802007f */
[----:B0-----:R-:W-:Y:S05]  /*a8d0*/  @!P1 BRA `(.L_x_21) ;  /* 0xfffffffc00f09947 */ /* 0x001fea000383ffff */
[----:B------:R-:W-:Y:S05]  /*a8e0*/  BRA `(.L_x_20) ;  /* 0xffffff6c00007947 */ /* 0x000fea000383ffff */
.L_x_26:
[----:B-1----:R1:W3:Y:S02]  /*a8f0*/  SYNCS.PHASECHK.TRANS64.TRYWAIT P1, [R5+URZ], R4 ;  /* 0x00000004050075a7 */ /* 0x0022e4000802017f */
[----:B---3--:R-:W-:Y:S05]  /*a900*/  @!P1 NANOSLEEP.SYNCS 0x989680 ;  /* 0x009896800000995d */ /* 0x008fea0003900000 */
[----:B------:R-:W3:Y:S02]  /*a910*/  @!P1 SYNCS.PHASECHK.TRANS64 P1, [R5+URZ], R4 ;  /* 0x00000004050095a7 */ /* 0x000ee4000802007f */
[----:B---3--:R-:W-:Y:S05]  /*a920*/  @!P1 BRA `(.L_x_26) ;  /* 0xfffffffc00f09947 */ /* 0x008fea000383ffff */
[----:B------:R-:W-:Y:S05]  /*a930*/  BRA `(.L_x_25) ;  /* 0xffffff7400007947 */ /* 0x000fea000383ffff */
.L_x_299:
[----:B------:R-:W-:Y:S01]  /*a940*/  BSSY B1, `(.L_x_316) ;  /* 0x0000006000017945 */ /* 0x000fe20003800000 */
[----:B------:R-:W-:-:S07]  /*a950*/  IMAD.MOV.U32 R15, RZ, RZ, -0x1 ;  /* 0xffffffffff0f7424 */ /* 0x000fce00078e00ff */
[----:B------:R-:W-:Y:S05]  /*a960*/  WARPSYNC.COLLECTIVE R15, `(.L_x_317) ;  /* 0x000000000f0c7348 */ /* 0x000fea0003c00000 */
[----:B------:R-:W-:Y:S02]  /*a970*/  ELECT P6, UR62, PT ;  /* 0x00000000003e782f */ /* 0x000fe400038c0000 */
[----:B------:R-:W-:Y:S01]  /*a980*/  MOV R14, UR62 ;  /* 0x0000003e000e7c02 */ /* 0x000fe20008000f00 */
[----:B------:R-:W-:Y:S10]  /*a990*/  ENDCOLLECTIVE ;  /* 0x000000000000791b */ /* 0x000ff40003800000 */
.L_x_317:
[----:B------:R-:W-:Y:S05]  /*a9a0*/  BSYNC B1 ;  /* 0x0000000000017941 */ /* 0x000fea0003800000 */
.L_x_316:
[----:B------:R-:W-:Y:S05]  /*a9b0*/  BRA `(.L_x_318) ;  /* 0xfffffff000547947 */ /* 0x000fea000383ffff */
.L_x_302:
[----:B0-----:R0:W1:Y:S02]  /*a9c0*/  SYNCS.PHASECHK.TRANS64.TRYWAIT P0, [R20+URZ+0x10], R7 ;  /* 0x00001007140075a7 */ /* 0x001064000800017f */
[----:B-1----:R-:W-:Y:S05]  /*a9d0*/  @!P0 NANOSLEEP.SYNCS 0x989680 ;  /* 0x009896800000895d */ /* 0x002fea0003900000 */
[----:B------:R-:W1:Y:S02]  /*a9e0*/  @!P0 SYNCS.PHASECHK.TRANS64 P0, [R20+URZ+0x10], R7 ;  /* 0x00001007140085a7 */ /* 0x000e64000800007f */
[----:B-1----:R-:W-:Y:S05]  /*a9f0*/  @!P0 BRA `(.L_x_302) ;  /* 0xfffffffc00f08947 */ /* 0x002fea000383ffff */
[----:B------:R-:W-:Y:S05]  /*aa00*/  BRA `(.L_x_319) ;  /* 0xfffffff0008c7947 */ /* 0x000fea000383ffff */
.L_x_310:
[----:B------:R-:W-:Y:S01]  /*aa10*/  BSSY B0, `(.L_x_320) ;  /* 0x0000006000007945 */ /* 0x000fe20003800000 */
[----:B------:R-:W-:-:S07]  /*aa20*/  IMAD.MOV.U32 R15, RZ, RZ, -0x1 ;  /* 0xffffffffff0f7424 */ /* 0x000fce00078e00ff */
[----:B------:R-:W-:Y:S05]  /*aa30*/  WARPSYNC.COLLECTIVE R15, `(.L_x_321) ;  /* 0x000000000f0c7348 */ /* 0x000fea0003c00000 */
[----:B------:R-:W-:Y:S02]  /*aa40*/  ELECT P6, UR62, PT ;  /* 0x00000000003e782f */ /* 0x000fe400038c0000 */
[----:B------:R-:W-:Y:S01]  /*aa50*/  MOV R14, UR62 ;  /* 0x0000003e000e7c02 */ /* 0x000fe20008000f00 */
[----:B------:R-:W-:Y:S10]  /*aa60*/  ENDCOLLECTIVE ;  /* 0x000000000000791b */ /* 0x000ff40003800000 */
.L_x_321:
[----:B------:R-:W-:Y:S05]  /*aa70*/  BSYNC B0 ;  /* 0x0000000000007941 */ /* 0x000fea0003800000 */
.L_x_320:
[----:B------:R-:W-:Y:S05]  /*aa80*/  BRA `(.L_x_322) ;  /* 0xfffffffc00187947 */ /* 0x000fea000383ffff */
.L_x_314:
[----:B0-----:R0:W1:Y:S02]  /*aa90*/  SYNCS.PHASECHK.TRANS64.TRYWAIT P0, [R7+URZ], R4 ;  /* 0x00000004070075a7 */ /* 0x001064000800017f */
[----:B-1----:R-:W-:Y:S05]  /*aaa0*/  @!P0 NANOSLEEP.SYNCS 0x989680 ;  /* 0x009896800000895d */ /* 0x002fea0003900000 */
[----:B------:R-:W1:Y:S02]  /*aab0*/  @!P0 SYNCS.PHASECHK.TRANS64 P0, [R7+URZ], R4 ;  /* 0x00000004070085a7 */ /* 0x000e64000800007f */
[----:B-1----:R-:W-:Y:S05]  /*aac0*/  @!P0 BRA `(.L_x_314) ;  /* 0xfffffffc00f08947 */ /* 0x002fea000383ffff */
[----:B------:R-:W-:Y:S05]  /*aad0*/  BRA `(.L_x_323) ;  /* 0xfffffffc00507947 */ /* 0x000fea000383ffff */
.L_x_324:
[----:B------:R-:W-:-:S00]  /*aae0*/  BRA `(.L_x_324) ;  /* 0xfffffffc00fc7947 */ /* 0x000fc0000383ffff */
[----:B------:R-:W-:-:S00]  /*aaf0*/  NOP ;  /* 0x0000000000007918 */ /* 0x000fc00000000000 */
        /* <DEDUP_REMOVED lines=8> */
.L_x_325:


//--------------------- .nv.global.init           --------------------------
	.section	.nv.global.init,"aw",@progbits
.nv.global.init:
	.type		$str$22,@object
	.size		$str$22,($str$23 - $str$22)
$str$22:
        /*0000*/ 	.byte	0x6b, 0x5f, 0x74, 0x69, 0x6c, 0x65, 0x5f, 0x63, 0x6f, 0x75, 0x6e, 0x74, 0x20, 0x3e, 0x3d, 0x20
        /*0010*/ 	.byte	0x31, 0x00
	.type		$str$23,@object
	.size		$str$23,(__unnamed_1 - $str$23)
$str$23:
        /*0012*/ 	.byte	0x2f, 0x74, 0x6d, 0x70, 0x2f, 0x63, 0x75, 0x74, 0x6c, 0x61, 0x73, 0x73, 0x5f, 0x73, 0x77, 0x65
        /*0022*/ 	.byte	0x65, 0x70, 0x5f, 0x73, 0x72, 0x63, 0x2f, 0x69, 0x6e, 0x63, 0x6c, 0x75, 0x64, 0x65, 0x2f, 0x63
        /*0032*/ 	.byte	0x75, 0x74, 0x6c, 0x61, 0x73, 0x73, 0x2f, 0x67, 0x65, 0x6d, 0x6d, 0x2f, 0x63, 0x6f, 0x6c, 0x6c
        /*0042*/ 	.byte	0x65, 0x63, 0x74, 0x69, 0x76, 0x65, 0x2f, 0x73, 0x6d, 0x39, 0x30, 0x5f, 0x6d, 0x6d, 0x61, 0x5f
        /*0052*/ 	.byte	0x74, 0x6d, 0x61, 0x5f, 0x67, 0x6d, 0x6d, 0x61, 0x5f, 0x73, 0x73, 0x5f, 0x77, 0x61, 0x72, 0x70
        /*0062*/ 	.byte	0x73, 0x70, 0x65, 0x63, 0x69, 0x61, 0x6c, 0x69, 0x7a, 0x65, 0x64, 0x2e, 0x68, 0x70, 0x70, 0x00
	.type		__unnamed_1,@object
	.size		__unnamed_1,(.L_0 - __unnamed_1)
__unnamed_1:
        /*0072*/ 	.byte	0x76, 0x6f, 0x69, 0x64, 0x20, 0x63, 0x75, 0x74, 0x6c, 0x61, 0x73, 0x73, 0x3a, 0x3a, 0x67, 0x65
        /* <DEDUP_REMOVED lines=173> */
.L_0:


//--------------------- .nv.shared._ZN7cutlass13device_kernelINS_4gemm6kernel13GemmUniversalIN4cute5tupleIJiiiiEEENS1_10collective13CollectiveMmaINS1_34MainloopSm90TmaGmmaWarpSpecializedILi2ENS5_IJNS4_1CILi2EEENSA_ILi1EEESC_EEENS1_35KernelTmaWarpSpecializedCooperativeEEENS5_IJNSA_ILi192EEENSA_ILi128EEENSA_ILi256EEEEEEaNS5_IJlSC_lEEEaSK_NS4_8TiledMMAINS4_8MMA_AtomIJNS4_4SM904GMMA27MMA_64x128x32_S32S8S8_SS_TNEEEENS4_6LayoutISD_NS5_IJSC_NSA_ILi0EEESS_EEEEENS5_IJNS4_10UnderscoreESV_SV_EEEEENS4_13SM90_TMA_LOADENS4_14ComposedLayoutINS4_7SwizzleILi3ELi4ELi3EEENS4_18smem_ptr_flag_bitsILi8EEENSR_INS5_IJNSA_ILi8EEESH_EEENS5_IJSH_SC_EEEEEEEvNS4_8identityENS4_23SM90_TMA_LOAD_MULTICASTES18_vS19_EENS_8epilogue10collective6detail29Sm90TmaWarpSpecializedAdapterINS1D_15DefaultEpilogueIaSK_SK_NS1C_6thread17LinearCombinationIaLi1EiiLNS1H_9ScaleType4KindE0ELNS_15FloatRoundStyleE2EaEENS1_15EpilogueDefaultEEEEEvvEEEEvNT_6ParamsE --------------------------
	.section	.nv.shared._ZN7cutlass13device_kernelINS_4gemm6kernel13GemmUniversalIN4cute5tupleIJiiiiEEENS1_10collective13CollectiveMmaINS1_34MainloopSm90TmaGmmaWarpSpecializedILi2ENS5_IJNS4_1CILi2EEENSA_ILi1EEESC_EEENS1_35KernelTmaWarpSpecializedCooperativeEEENS5_IJNSA_ILi192EEENSA_ILi128EEENSA_ILi256EEEEEEaNS5_IJlSC_lEEEaSK_NS4_8TiledMMAINS4_8MMA_AtomIJNS4_4SM904GMMA27MMA_64x128x32_S32S8S8_SS_TNEEEENS4_6LayoutISD_NS5_IJSC_NSA_ILi0EEESS_EEEEENS5_IJNS4_10UnderscoreESV_SV_EEEEENS4_13SM90_TMA_LOADENS4_14ComposedLayoutINS4_7SwizzleILi3ELi4ELi3EEENS4_18smem_ptr_flag_bitsILi8EEENSR_INS5_IJNSA_ILi8EEESH_EEENS5_IJSH_SC_EEEEEEEvNS4_8identityENS4_23SM90_TMA_LOAD_MULTICASTES18_vS19_EENS_8epilogue10collective6detail29Sm90TmaWarpSpecializedAdapterINS1D_15DefaultEpilogueIaSK_SK_NS1C_6thread17LinearCombinationIaLi1EiiLNS1H_9ScaleType4KindE0ELNS_15FloatRoundStyleE2EaEENS1_15EpilogueDefaultEEEEEvvEEEEvNT_6ParamsE,"aw",@nobits
	.sectionflags	@""
	.align	16
	.zero		1024


//--------------------- .nv.shared.reserved.0     --------------------------
	.section	.nv.shared.reserved.0,"aw",@nobits
	.weak		__nv_reservedSMEM_offset_0_alias
	.size		__nv_reservedSMEM_offset_0_alias, 0, 0
	.other		__nv_reservedSMEM_offset_0_alias,@"STO_CUDA_RESERVED_SHARED STV_DEFAULT"
__nv_reservedSMEM_offset_0_alias:
	.zero		0


//--------------------- .nv.global                --------------------------
	.section	.nv.global,"aw",@nobits
.nv.global:
	.type		_ZN40_INTERNAL_6104670d_4_k_cu_61352034_150114cute1_E,@object
	.size		_ZN40_INTERNAL_6104670d_4_k_cu_61352034_150114cute1_E,(_ZN40_INTERNAL_6104670d_4_k_cu_61352034_150114cuda3std3__45__cpo6cbeginE - _ZN40_INTERNAL_6104670d_4_k_cu_61352034_150114cute1_E)
_ZN40_INTERNAL_6104670d_4_k_cu_61352034_150114cute1_E:
	.zero		1
	.type		_ZN40_INTERNAL_6104670d_4_k_cu_61352034_150114cuda3std3__45__cpo6cbeginE,@object
	.size		_ZN40_INTERNAL_6104670d_4_k_cu_61352034_150114cuda3std3__45__cpo6cbeginE,(_ZN40_INTERNAL_6104670d_4_k_cu_61352034_150114cuda3std3__48in_placeE - _ZN40_INTERNAL_6104670d_4_k_cu_61352034_150114cuda3std3__45__cpo6cbeginE)
_ZN40_INTERNAL_6104670d_4_k_cu_61352034_150114cuda3std3__45__cpo6cbeginE:
	.zero		1
	.type		_ZN40_INTERNAL_6104670d_4_k_cu_61352034_150114cuda3std3__48in_placeE,@object
	.size		_ZN40_INTERNAL_6104670d_4_k_cu_61352034_150114cuda3std3__48in_placeE,(_ZN40_INTERNAL_6104670d_4_k_cu_61352034_150114cuda3std6ranges3__45__cpo9iter_moveE - _ZN40_INTERNAL_6104670d_4_k_cu_61352034_150114cuda3std3__48in_placeE)
_ZN40_INTERNAL_6104670d_4_k_cu_61352034_150114cuda3std3__48in_placeE:
	.zero		1
	.type		_ZN40_INTERNAL_6104670d_4_k_cu_61352034_150114cuda3std6ranges3__45__cpo9iter_moveE,@object
	.size		_ZN40_INTERNAL_6104670d_4_k_cu_61352034_150114cuda3std6ranges3__45__cpo9iter_moveE,(_ZN40_INTERNAL_6104670d_4_k_cu_61352034_150114cuda3std3__45__cpo5beginE - _ZN40_INTERNAL_6104670d_4_k_cu_61352034_150114cuda3std6ranges3__45__cpo9iter_moveE)
_ZN40_INTERNAL_6104670d_4_k_cu_61352034_150114cuda3std6ranges3__45__cpo9iter_moveE:
	.zero		1
	.type		_ZN40_INTERNAL_6104670d_4_k_cu_61352034_150114cuda3std3__45__cpo5beginE,@object
	.size		_ZN40_INTERNAL_6104670d_4_k_cu_61352034_150114cuda3std3__45__cpo5beginE,(_ZN40_INTERNAL_6104670d_4_k_cu_61352034_150114cuda3std3__442_GLOBAL__N__6104670d_4_k_cu_61352034_150116ignoreE - _ZN40_INTERNAL_6104670d_4_k_cu_61352034_150114cuda3std3__45__cpo5beginE)
_ZN40_INTERNAL_6104670d_4_k_cu_61352034_150114cuda3std3__45__cpo5beginE:
	.zero		1
	.type		_ZN40_INTERNAL_6104670d_4_k_cu_61352034_150114cuda3std3__442_GLOBAL__N__6104670d_4_k_cu_61352034_150116ignoreE,@object
	.size		_ZN40_INTERNAL_6104670d_4_k_cu_61352034_150114cuda3std3__442_GLOBAL__N__6104670d_4_k_cu_61352034_150116ignoreE,(_ZN40_INTERNAL_6104670d_4_k_cu_61352034_150114cute7productE - _ZN40_INTERNAL_6104670d_4_k_cu_61352034_150114cuda3std3__442_GLOBAL__N__6104670d_4_k_cu_61352034_150116ignoreE)
_ZN40_INTERNAL_6104670d_4_k_cu_61352034_150114cuda3std3__442_GLOBAL__N__6104670d_4_k_cu_61352034_150116ignoreE:
	.zero		1
	.type		_ZN40_INTERNAL_6104670d_4_k_cu_61352034_150114cute7productE,@object
	.size		_ZN40_INTERNAL_6104670d_4_k_cu_61352034_150114cute7productE,(_ZN40_INTERNAL_6104670d_4_k_cu_61352034_150114cuda3std3__45__cpo3endE - _ZN40_INTERNAL_6104670d_4_k_cu_61352034_150114cute7productE)
_ZN40_INTERNAL_6104670d_4_k_cu_61352034_150114cute7productE:
	.zero		1
	.type		_ZN40_INTERNAL_6104670d_4_k_cu_61352034_150114cuda3std3__45__cpo3endE,@object
	.size		_ZN40_INTERNAL_6104670d_4_k_cu_61352034_150114cuda3std3__45__cpo3endE,(_ZN40_INTERNAL_6104670d_4_k_cu_61352034_150114cuda3std3__419piecewise_constructE - _ZN40_INTERNAL_6104670d_4_k_cu_61352034_150114cuda3std3__45__cpo3endE)
_ZN40_INTERNAL_6104670d_4_k_cu_61352034_150114cuda3std3__45__cpo3endE:
	.zero		1
	.type		_ZN40_INTERNAL_6104670d_4_k_cu_61352034_150114cuda3std3__419piecewise_constructE,@object
	.size		_ZN40_INTERNAL_6104670d_4_k_cu_61352034_150114cuda3std3__419piecewise_constructE,(_ZN40_INTERNAL_6104670d_4_k_cu_61352034_150114cuda3std3__45__cpo4cendE - _ZN40_INTERNAL_6104670d_4_k_cu_61352034_150114cuda3std3__419piecewise_constructE)
_ZN40_INTERNAL_6104670d_4_k_cu_61352034_150114cuda3std3__419piecewise_constructE:
	.zero		1
	.type		_ZN40_INTERNAL_6104670d_4_k_cu_61352034_150114cuda3std3__45__cpo4cendE,@object
	.size		_ZN40_INTERNAL_6104670d_4_k_cu_61352034_150114cuda3std3__45__cpo4cendE,(_ZN40_INTERNAL_6104670d_4_k_cu_61352034_150114cuda3std6ranges3__45__cpo4swapE - _ZN40_INTERNAL_6104670d_4_k_cu_61352034_150114cuda3std3__45__cpo4cendE)
_ZN40_INTERNAL_6104670d_4_k_cu_61352034_150114cuda3std3__45__cpo4cendE:
	.zero		1
	.type		_ZN40_INTERNAL_6104670d_4_k_cu_61352034_150114cuda3std6ranges3__45__cpo4swapE,@object
	.size		_ZN40_INTERNAL_6104670d_4_k_cu_61352034_150114cuda3std6ranges3__45__cpo4swapE,(.L_8 - _ZN40_INTERNAL_6104670d_4_k_cu_61352034_150114cuda3std6ranges3__45__cpo4swapE)
_ZN40_INTERNAL_6104670d_4_k_cu_61352034_150114cuda3std6ranges3__45__cpo4swapE:
	.zero		1
.L_8:


//--------------------- .nv.constant0._ZN7cutlass13device_kernelINS_4gemm6kernel13GemmUniversalIN4cute5tupleIJiiiiEEENS1_10collective13CollectiveMmaINS1_34MainloopSm90TmaGmmaWarpSpecializedILi2ENS5_IJNS4_1CILi2EEENSA_ILi1EEESC_EEENS1_35KernelTmaWarpSpecializedCooperativeEEENS5_IJNSA_ILi192EEENSA_ILi128EEENSA_ILi256EEEEEEaNS5_IJlSC_lEEEaSK_NS4_8TiledMMAINS4_8MMA_AtomIJNS4_4SM904GMMA27MMA_64x128x32_S32S8S8_SS_TNEEEENS4_6LayoutISD_NS5_IJSC_NSA_ILi0EEESS_EEEEENS5_IJNS4_10UnderscoreESV_SV_EEEEENS4_13SM90_TMA_LOADENS4_14ComposedLayoutINS4_7SwizzleILi3ELi4ELi3EEENS4_18smem_ptr_flag_bitsILi8EEENSR_INS5_IJNSA_ILi8EEESH_EEENS5_IJSH_SC_EEEEEEEvNS4_8identityENS4_23SM90_TMA_LOAD_MULTICASTES18_vS19_EENS_8epilogue10collective6detail29Sm90TmaWarpSpecializedAdapterINS1D_15DefaultEpilogueIaSK_SK_NS1C_6thread17LinearCombinationIaLi1EiiLNS1H_9ScaleType4KindE0ELNS_15FloatRoundStyleE2EaEENS1_15EpilogueDefaultEEEEEvvEEEEvNT_6ParamsE --------------------------
	.section	.nv.constant0._ZN7cutlass13device_kernelINS_4gemm6kernel13GemmUniversalIN4cute5tupleIJiiiiEEENS1_10collective13CollectiveMmaINS1_34MainloopSm90TmaGmmaWarpSpecializedILi2ENS5_IJNS4_1CILi2EEENSA_ILi1EEESC_EEENS1_35KernelTmaWarpSpecializedCooperativeEEENS5_IJNSA_ILi192EEENSA_ILi128EEENSA_ILi256EEEEEEaNS5_IJlSC_lEEEaSK_NS4_8TiledMMAINS4_8MMA_AtomIJNS4_4SM904GMMA27MMA_64x128x32_S32S8S8_SS_TNEEEENS4_6LayoutISD_NS5_IJSC_NSA_ILi0EEESS_EEEEENS5_IJNS4_10UnderscoreESV_SV_EEEEENS4_13SM90_TMA_LOADENS4_14ComposedLayoutINS4_7SwizzleILi3ELi4ELi3EEENS4_18smem_ptr_flag_bitsILi8EEENSR_INS5_IJNSA_ILi8EEESH_EEENS5_IJSH_SC_EEEEEEEvNS4_8identityENS4_23SM90_TMA_LOAD_MULTICASTES18_vS19_EENS_8epilogue10collective6detail29Sm90TmaWarpSpecializedAdapterINS1D_15DefaultEpilogueIaSK_SK_NS1C_6thread17LinearCombinationIaLi1EiiLNS1H_9ScaleType4KindE0ELNS_15FloatRoundStyleE2EaEENS1_15EpilogueDefaultEEEEEvvEEEEvNT_6ParamsE,"a",@progbits
	.sectionflags	@""
	.align	4
.nv.constant0._ZN7cutlass13device_kernelINS_4gemm6kernel13GemmUniversalIN4cute5tupleIJiiiiEEENS1_10collective13CollectiveMmaINS1_34MainloopSm90TmaGmmaWarpSpecializedILi2ENS5_IJNS4_1CILi2EEENSA_ILi1EEESC_EEENS1_35KernelTmaWarpSpecializedCooperativeEEENS5_IJNSA_ILi192EEENSA_ILi128EEENSA_ILi256EEEEEEaNS5_IJlSC_lEEEaSK_NS4_8TiledMMAINS4_8MMA_AtomIJNS4_4SM904GMMA27MMA_64x128x32_S32S8S8_SS_TNEEEENS4_6LayoutISD_NS5_IJSC_NSA_ILi0EEESS_EEEEENS5_IJNS4_10UnderscoreESV_SV_EEEEENS4_13SM90_TMA_LOADENS4_14ComposedLayoutINS4_7SwizzleILi3ELi4ELi3EEENS4_18smem_ptr_flag_bitsILi8EEENSR_INS5_IJNSA_ILi8EEESH_EEENS5_IJSH_SC_EEEEEEEvNS4_8identityENS4_23SM90_TMA_LOAD_MULTICASTES18_vS19_EENS_8epilogue10collective6detail29Sm90TmaWarpSpecializedAdapterINS1D_15DefaultEpilogueIaSK_SK_NS1C_6thread17LinearCombinationIaLi1EiiLNS1H_9ScaleType4KindE0ELNS_15FloatRoundStyleE2EaEENS1_15EpilogueDefaultEEEEEvvEEEEvNT_6ParamsE:
	.zero		1664


//--------------------- SYMBOLS --------------------------

	.type		.nv.reservedSmem.offset0,@object
	.size		.nv.reservedSmem.offset0,0x4
	.type		__assertfail,@function
